//
// Generated by NVIDIA NVVM Compiler
//
// Compiler Build ID: CL-36424714
// Cuda compilation tools, release 13.0, V13.0.88
// Based on NVVM 20.0.0
//

.version 9.0
.target sm_100
.address_size 64

	// .globl	_Z10fft_kernelP10FreqMatrixS0_i
.func  (.param .align 16 .b8 func_retval0[16]) __internal_trig_reduction_slowpathd
(
	.param .b64 __internal_trig_reduction_slowpathd_param_0
)
;
.global .align 8 .b8 __cudart_i2opi_d[144] = {8, 93, 141, 31, 177, 95, 251, 107, 234, 146, 82, 138, 247, 57, 7, 61, 123, 241, 229, 235, 199, 186, 39, 117, 45, 234, 95, 158, 102, 63, 70, 79, 183, 9, 203, 39, 207, 126, 54, 109, 31, 109, 10, 90, 139, 17, 47, 239, 15, 152, 5, 222, 255, 151, 248, 31, 59, 40, 249, 189, 139, 95, 132, 156, 244, 57, 83, 131, 57, 214, 145, 57, 65, 126, 95, 180, 38, 112, 156, 233, 132, 68, 187, 46, 245, 53, 130, 232, 62, 167, 41, 177, 28, 235, 29, 254, 28, 146, 209, 9, 234, 46, 73, 6, 224, 210, 77, 66, 58, 110, 36, 183, 97, 197, 187, 222, 171, 99, 81, 254, 65, 144, 67, 60, 153, 149, 98, 219, 192, 221, 52, 245, 209, 87, 39, 252, 41, 21, 68, 78, 110, 131, 249, 162};
.global .align 16 .b8 __cudart_sin_cos_coeffs[128] = {70, 210, 176, 44, 241, 229, 90, 190, 146, 227, 172, 105, 227, 29, 199, 62, 161, 98, 219, 25, 160, 1, 42, 191, 24, 8, 17, 17, 17, 17, 129, 63, 84, 85, 85, 85, 85, 85, 197, 191, 0, 0, 0, 0, 0, 0, 0, 0, 0, 0, 0, 0, 0, 0, 0, 0, 100, 129, 253, 32, 131, 255, 168, 189, 40, 133, 239, 193, 167, 238, 33, 62, 217, 230, 6, 142, 79, 126, 146, 190, 233, 188, 221, 25, 160, 1, 250, 62, 71, 93, 193, 22, 108, 193, 86, 191, 81, 85, 85, 85, 85, 85, 165, 63, 0, 0, 0, 0, 0, 0, 224, 191, 0, 0, 0, 0, 0, 0, 240, 63};

.visible .entry _Z10fft_kernelP10FreqMatrixS0_i(
	.param .u64 .ptr .align 1 _Z10fft_kernelP10FreqMatrixS0_i_param_0,
	.param .u64 .ptr .align 1 _Z10fft_kernelP10FreqMatrixS0_i_param_1,
	.param .u32 _Z10fft_kernelP10FreqMatrixS0_i_param_2
)
{
	.reg .pred 	%p<11>;
	.reg .b32 	%r<38>;
	.reg .b64 	%rd<22>;
	.reg .b64 	%fd<104>;

	ld.param.u64 	%rd5, [_Z10fft_kernelP10FreqMatrixS0_i_param_0];
	ld.param.u64 	%rd6, [_Z10fft_kernelP10FreqMatrixS0_i_param_1];
	ld.param.u32 	%r15, [_Z10fft_kernelP10FreqMatrixS0_i_param_2];
	mov.u32 	%r16, %ctaid.x;
	mov.u32 	%r17, %ntid.x;
	mov.u32 	%r18, %tid.x;
	mad.lo.s32 	%r1, %r16, %r17, %r18;
	mov.u32 	%r19, %ctaid.y;
	mov.u32 	%r20, %ntid.y;
	mov.u32 	%r21, %tid.y;
	mad.lo.s32 	%r22, %r19, %r20, %r21;
	max.s32 	%r23, %r1, %r22;
	setp.ge.s32 	%p1, %r23, %r15;
	@%p1 bra 	$L__BB0_13;
	cvta.to.global.u64 	%rd7, %rd5;
	cvta.to.global.u64 	%rd8, %rd6;
	mul.wide.s32 	%rd9, %r1, 8192;
	add.s64 	%rd10, %rd8, %rd9;
	mul.wide.u32 	%rd11, %r22, 16;
	add.s64 	%rd1, %rd10, %rd11;
	mov.f64 	%fd98, 0d0000000000000000;
	st.global.v2.f64 	[%rd1+16], {%fd98, %fd98};
	cvt.rn.f64.u32 	%fd1, %r22;
	neg.s32 	%r34, %r15;
	add.s64 	%rd12, %rd9, %rd7;
	add.s64 	%rd21, %rd12, 16;
	cvt.rn.f64.u32 	%fd23, %r15;
	mov.u64 	%rd15, __cudart_sin_cos_coeffs;
	mov.f64 	%fd99, %fd98;
	mov.f64 	%fd100, %fd98;
$L__BB0_2:
	mul.f64 	%fd21, %fd100, 0dC01921FB54442D18;
	mul.f64 	%fd22, %fd21, %fd1;
	div.rn.f64 	%fd5, %fd22, %fd23;
	abs.f64 	%fd6, %fd5;
	setp.neu.f64 	%p2, %fd6, 0d7FF0000000000000;
	@%p2 bra 	$L__BB0_4;
	mov.f64 	%fd29, 0d0000000000000000;
	mul.rn.f64 	%fd102, %fd5, %fd29;
	mov.b32 	%r36, 1;
	bra.uni 	$L__BB0_7;
$L__BB0_4:
	mul.f64 	%fd24, %fd5, 0d3FE45F306DC9C883;
	cvt.rni.s32.f64 	%r35, %fd24;
	cvt.rn.f64.s32 	%fd25, %r35;
	fma.rn.f64 	%fd26, %fd25, 0dBFF921FB54442D18, %fd5;
	fma.rn.f64 	%fd27, %fd25, 0dBC91A62633145C00, %fd26;
	fma.rn.f64 	%fd102, %fd25, 0dB97B839A252049C0, %fd27;
	setp.ltu.f64 	%p3, %fd6, 0d41E0000000000000;
	@%p3 bra 	$L__BB0_6;
	{ // callseq 0, 0
	.param .b64 param0;
	st.param.f64 	[param0], %fd5;
	.param .align 16 .b8 retval0[16];
	call.uni (retval0), 
	__internal_trig_reduction_slowpathd, 
	(
	param0
	);
	ld.param.f64 	%fd102, [retval0];
	ld.param.b32 	%r35, [retval0+8];
	} // callseq 0
$L__BB0_6:
	add.s32 	%r36, %r35, 1;
$L__BB0_7:
	shl.b32 	%r26, %r36, 6;
	cvt.u64.u32 	%rd13, %r26;
	and.b64  	%rd14, %rd13, 64;
	add.s64 	%rd16, %rd15, %rd14;
	mul.rn.f64 	%fd30, %fd102, %fd102;
	and.b32  	%r27, %r36, 1;
	setp.eq.b32 	%p5, %r27, 1;
	selp.f64 	%fd31, 0dBDA8FF8320FD8164, 0d3DE5DB65F9785EBA, %p5;
	ld.global.nc.v2.f64 	{%fd32, %fd33}, [%rd16];
	fma.rn.f64 	%fd34, %fd31, %fd30, %fd32;
	fma.rn.f64 	%fd35, %fd34, %fd30, %fd33;
	ld.global.nc.v2.f64 	{%fd36, %fd37}, [%rd16+16];
	fma.rn.f64 	%fd38, %fd35, %fd30, %fd36;
	fma.rn.f64 	%fd39, %fd38, %fd30, %fd37;
	ld.global.nc.v2.f64 	{%fd40, %fd41}, [%rd16+32];
	fma.rn.f64 	%fd42, %fd39, %fd30, %fd40;
	fma.rn.f64 	%fd43, %fd42, %fd30, %fd41;
	fma.rn.f64 	%fd44, %fd43, %fd102, %fd102;
	fma.rn.f64 	%fd45, %fd43, %fd30, 0d3FF0000000000000;
	selp.f64 	%fd46, %fd45, %fd44, %p5;
	and.b32  	%r28, %r36, 2;
	setp.eq.s32 	%p6, %r28, 0;
	mov.f64 	%fd47, 0d0000000000000000;
	sub.f64 	%fd48, %fd47, %fd46;
	selp.f64 	%fd12, %fd46, %fd48, %p6;
	@%p2 bra 	$L__BB0_9;
	mov.f64 	%fd54, 0d0000000000000000;
	mul.rn.f64 	%fd103, %fd5, %fd54;
	mov.b32 	%r37, 0;
	bra.uni 	$L__BB0_11;
$L__BB0_9:
	mul.f64 	%fd49, %fd5, 0d3FE45F306DC9C883;
	cvt.rni.s32.f64 	%r37, %fd49;
	cvt.rn.f64.s32 	%fd50, %r37;
	fma.rn.f64 	%fd51, %fd50, 0dBFF921FB54442D18, %fd5;
	fma.rn.f64 	%fd52, %fd50, 0dBC91A62633145C00, %fd51;
	fma.rn.f64 	%fd103, %fd50, 0dB97B839A252049C0, %fd52;
	setp.ltu.f64 	%p7, %fd6, 0d41E0000000000000;
	@%p7 bra 	$L__BB0_11;
	{ // callseq 1, 0
	.param .b64 param0;
	st.param.f64 	[param0], %fd5;
	.param .align 16 .b8 retval0[16];
	call.uni (retval0), 
	__internal_trig_reduction_slowpathd, 
	(
	param0
	);
	ld.param.f64 	%fd103, [retval0];
	ld.param.b32 	%r37, [retval0+8];
	} // callseq 1
$L__BB0_11:
	shl.b32 	%r31, %r37, 6;
	cvt.u64.u32 	%rd17, %r31;
	and.b64  	%rd18, %rd17, 64;
	add.s64 	%rd20, %rd15, %rd18;
	mul.rn.f64 	%fd55, %fd103, %fd103;
	and.b32  	%r32, %r37, 1;
	setp.eq.b32 	%p8, %r32, 1;
	selp.f64 	%fd56, 0dBDA8FF8320FD8164, 0d3DE5DB65F9785EBA, %p8;
	ld.global.nc.v2.f64 	{%fd57, %fd58}, [%rd20];
	fma.rn.f64 	%fd59, %fd56, %fd55, %fd57;
	fma.rn.f64 	%fd60, %fd59, %fd55, %fd58;
	ld.global.nc.v2.f64 	{%fd61, %fd62}, [%rd20+16];
	fma.rn.f64 	%fd63, %fd60, %fd55, %fd61;
	fma.rn.f64 	%fd64, %fd63, %fd55, %fd62;
	ld.global.nc.v2.f64 	{%fd65, %fd66}, [%rd20+32];
	fma.rn.f64 	%fd67, %fd64, %fd55, %fd65;
	fma.rn.f64 	%fd68, %fd67, %fd55, %fd66;
	fma.rn.f64 	%fd69, %fd68, %fd103, %fd103;
	fma.rn.f64 	%fd70, %fd68, %fd55, 0d3FF0000000000000;
	selp.f64 	%fd71, %fd70, %fd69, %p8;
	and.b32  	%r33, %r37, 2;
	setp.eq.s32 	%p9, %r33, 0;
	mov.f64 	%fd72, 0d0000000000000000;
	sub.f64 	%fd73, %fd72, %fd71;
	selp.f64 	%fd74, %fd71, %fd73, %p9;
	ld.global.v2.f64 	{%fd75, %fd76}, [%rd21];
	mul.f64 	%fd77, %fd12, %fd75;
	mul.f64 	%fd78, %fd76, %fd74;
	sub.f64 	%fd79, %fd77, %fd78;
	mul.f64 	%fd80, %fd75, %fd74;
	fma.rn.f64 	%fd81, %fd12, %fd76, %fd80;
	add.f64 	%fd99, %fd99, %fd79;
	add.f64 	%fd98, %fd98, %fd81;
	st.global.v2.f64 	[%rd1+16], {%fd99, %fd98};
	add.f64 	%fd100, %fd100, 0d3FF0000000000000;
	add.s32 	%r34, %r34, 1;
	setp.ne.s32 	%p10, %r34, 0;
	add.s64 	%rd21, %rd21, 16;
	@%p10 bra 	$L__BB0_2;
	cvt.rn.f64.u32 	%fd82, %r15;
	rcp.rn.f64 	%fd83, %fd82;
	mul.f64 	%fd84, %fd83, %fd99;
	mul.f64 	%fd85, %fd83, %fd98;
	mul.f64 	%fd86, %fd83, %fd82;
	mul.f64 	%fd87, %fd83, 0d0000000000000000;
	mul.f64 	%fd88, %fd87, %fd87;
	fma.rn.f64 	%fd89, %fd86, %fd86, %fd88;
	rcp.rn.f64 	%fd90, %fd89;
	mul.f64 	%fd91, %fd87, %fd85;
	fma.rn.f64 	%fd92, %fd86, %fd84, %fd91;
	mul.f64 	%fd93, %fd90, %fd92;
	mul.f64 	%fd94, %fd86, %fd85;
	mul.f64 	%fd95, %fd87, %fd84;
	sub.f64 	%fd96, %fd94, %fd95;
	mul.f64 	%fd97, %fd90, %fd96;
	st.global.v2.f64 	[%rd1+16], {%fd93, %fd97};
$L__BB0_13:
	ret;

}
	// .globl	_Z20fft_kernel_transposeP10FreqMatrixS0_i
.visible .entry _Z20fft_kernel_transposeP10FreqMatrixS0_i(
	.param .u64 .ptr .align 1 _Z20fft_kernel_transposeP10FreqMatrixS0_i_param_0,
	.param .u64 .ptr .align 1 _Z20fft_kernel_transposeP10FreqMatrixS0_i_param_1,
	.param .u32 _Z20fft_kernel_transposeP10FreqMatrixS0_i_param_2
)
{
	.reg .pred 	%p<11>;
	.reg .b32 	%r<42>;
	.reg .b64 	%rd<23>;
	.reg .b64 	%fd<111>;

	ld.param.u64 	%rd5, [_Z20fft_kernel_transposeP10FreqMatrixS0_i_param_0];
	ld.param.u64 	%rd6, [_Z20fft_kernel_transposeP10FreqMatrixS0_i_param_1];
	ld.param.u32 	%r14, [_Z20fft_kernel_transposeP10FreqMatrixS0_i_param_2];
	cvta.to.global.u64 	%rd7, %rd6;
	mov.u32 	%r15, %ctaid.x;
	mov.u32 	%r16, %ntid.x;
	mov.u32 	%r17, %tid.x;
	mad.lo.s32 	%r18, %r15, %r16, %r17;
	mov.u32 	%r19, %ctaid.y;
	mov.u32 	%r20, %ntid.y;
	mov.u32 	%r21, %tid.y;
	mad.lo.s32 	%r22, %r19, %r20, %r21;
	max.s32 	%r23, %r18, %r22;
	setp.lt.s32 	%p1, %r23, %r14;
	mul.wide.s32 	%rd8, %r18, 8192;
	add.s64 	%rd9, %rd7, %rd8;
	mul.wide.u32 	%rd10, %r22, 16;
	add.s64 	%rd1, %rd9, %rd10;
	@%p1 bra 	$L__BB1_2;
	ld.global.v2.f64 	{%fd110, %fd109}, [%rd1+16];
	bra.uni 	$L__BB1_13;
$L__BB1_2:
	cvta.to.global.u64 	%rd11, %rd5;
	mov.f64 	%fd109, 0d0000000000000000;
	st.global.v2.f64 	[%rd1+16], {%fd109, %fd109};
	neg.s32 	%r38, %r14;
	mul.wide.u32 	%rd12, %r22, 8192;
	add.s64 	%rd13, %rd12, %rd11;
	add.s64 	%rd22, %rd13, 16;
	cvt.rn.f64.u32 	%fd27, %r14;
	mov.u64 	%rd16, __cudart_sin_cos_coeffs;
	mov.f64 	%fd110, %fd109;
	mov.f64 	%fd105, %fd109;
$L__BB1_3:
	mul.f64 	%fd24, %fd105, 0dC01921FB54442D18;
	mov.u32 	%r26, %tid.x;
	mad.lo.s32 	%r27, %r15, %r16, %r26;
	cvt.rn.f64.s32 	%fd25, %r27;
	mul.f64 	%fd26, %fd24, %fd25;
	div.rn.f64 	%fd6, %fd26, %fd27;
	abs.f64 	%fd7, %fd6;
	setp.neu.f64 	%p2, %fd7, 0d7FF0000000000000;
	@%p2 bra 	$L__BB1_5;
	mov.f64 	%fd33, 0d0000000000000000;
	mul.rn.f64 	%fd107, %fd6, %fd33;
	mov.b32 	%r40, 1;
	bra.uni 	$L__BB1_8;
$L__BB1_5:
	mul.f64 	%fd28, %fd6, 0d3FE45F306DC9C883;
	cvt.rni.s32.f64 	%r39, %fd28;
	cvt.rn.f64.s32 	%fd29, %r39;
	fma.rn.f64 	%fd30, %fd29, 0dBFF921FB54442D18, %fd6;
	fma.rn.f64 	%fd31, %fd29, 0dBC91A62633145C00, %fd30;
	fma.rn.f64 	%fd107, %fd29, 0dB97B839A252049C0, %fd31;
	setp.ltu.f64 	%p3, %fd7, 0d41E0000000000000;
	@%p3 bra 	$L__BB1_7;
	{ // callseq 2, 0
	.param .b64 param0;
	st.param.f64 	[param0], %fd6;
	.param .align 16 .b8 retval0[16];
	call.uni (retval0), 
	__internal_trig_reduction_slowpathd, 
	(
	param0
	);
	ld.param.f64 	%fd107, [retval0];
	ld.param.b32 	%r39, [retval0+8];
	} // callseq 2
$L__BB1_7:
	add.s32 	%r40, %r39, 1;
$L__BB1_8:
	shl.b32 	%r30, %r40, 6;
	cvt.u64.u32 	%rd14, %r30;
	and.b64  	%rd15, %rd14, 64;
	add.s64 	%rd17, %rd16, %rd15;
	mul.rn.f64 	%fd34, %fd107, %fd107;
	and.b32  	%r31, %r40, 1;
	setp.eq.b32 	%p5, %r31, 1;
	selp.f64 	%fd35, 0dBDA8FF8320FD8164, 0d3DE5DB65F9785EBA, %p5;
	ld.global.nc.v2.f64 	{%fd36, %fd37}, [%rd17];
	fma.rn.f64 	%fd38, %fd35, %fd34, %fd36;
	fma.rn.f64 	%fd39, %fd38, %fd34, %fd37;
	ld.global.nc.v2.f64 	{%fd40, %fd41}, [%rd17+16];
	fma.rn.f64 	%fd42, %fd39, %fd34, %fd40;
	fma.rn.f64 	%fd43, %fd42, %fd34, %fd41;
	ld.global.nc.v2.f64 	{%fd44, %fd45}, [%rd17+32];
	fma.rn.f64 	%fd46, %fd43, %fd34, %fd44;
	fma.rn.f64 	%fd47, %fd46, %fd34, %fd45;
	fma.rn.f64 	%fd48, %fd47, %fd107, %fd107;
	fma.rn.f64 	%fd49, %fd47, %fd34, 0d3FF0000000000000;
	selp.f64 	%fd50, %fd49, %fd48, %p5;
	and.b32  	%r32, %r40, 2;
	setp.eq.s32 	%p6, %r32, 0;
	mov.f64 	%fd51, 0d0000000000000000;
	sub.f64 	%fd52, %fd51, %fd50;
	selp.f64 	%fd13, %fd50, %fd52, %p6;
	@%p2 bra 	$L__BB1_10;
	mov.f64 	%fd58, 0d0000000000000000;
	mul.rn.f64 	%fd108, %fd6, %fd58;
	mov.b32 	%r41, 0;
	bra.uni 	$L__BB1_12;
$L__BB1_10:
	mul.f64 	%fd53, %fd6, 0d3FE45F306DC9C883;
	cvt.rni.s32.f64 	%r41, %fd53;
	cvt.rn.f64.s32 	%fd54, %r41;
	fma.rn.f64 	%fd55, %fd54, 0dBFF921FB54442D18, %fd6;
	fma.rn.f64 	%fd56, %fd54, 0dBC91A62633145C00, %fd55;
	fma.rn.f64 	%fd108, %fd54, 0dB97B839A252049C0, %fd56;
	setp.ltu.f64 	%p7, %fd7, 0d41E0000000000000;
	@%p7 bra 	$L__BB1_12;
	{ // callseq 3, 0
	.param .b64 param0;
	st.param.f64 	[param0], %fd6;
	.param .align 16 .b8 retval0[16];
	call.uni (retval0), 
	__internal_trig_reduction_slowpathd, 
	(
	param0
	);
	ld.param.f64 	%fd108, [retval0];
	ld.param.b32 	%r41, [retval0+8];
	} // callseq 3
$L__BB1_12:
	shl.b32 	%r35, %r41, 6;
	cvt.u64.u32 	%rd18, %r35;
	and.b64  	%rd19, %rd18, 64;
	add.s64 	%rd21, %rd16, %rd19;
	mul.rn.f64 	%fd59, %fd108, %fd108;
	and.b32  	%r36, %r41, 1;
	setp.eq.b32 	%p8, %r36, 1;
	selp.f64 	%fd60, 0dBDA8FF8320FD8164, 0d3DE5DB65F9785EBA, %p8;
	ld.global.nc.v2.f64 	{%fd61, %fd62}, [%rd21];
	fma.rn.f64 	%fd63, %fd60, %fd59, %fd61;
	fma.rn.f64 	%fd64, %fd63, %fd59, %fd62;
	ld.global.nc.v2.f64 	{%fd65, %fd66}, [%rd21+16];
	fma.rn.f64 	%fd67, %fd64, %fd59, %fd65;
	fma.rn.f64 	%fd68, %fd67, %fd59, %fd66;
	ld.global.nc.v2.f64 	{%fd69, %fd70}, [%rd21+32];
	fma.rn.f64 	%fd71, %fd68, %fd59, %fd69;
	fma.rn.f64 	%fd72, %fd71, %fd59, %fd70;
	fma.rn.f64 	%fd73, %fd72, %fd108, %fd108;
	fma.rn.f64 	%fd74, %fd72, %fd59, 0d3FF0000000000000;
	selp.f64 	%fd75, %fd74, %fd73, %p8;
	and.b32  	%r37, %r41, 2;
	setp.eq.s32 	%p9, %r37, 0;
	mov.f64 	%fd76, 0d0000000000000000;
	sub.f64 	%fd77, %fd76, %fd75;
	selp.f64 	%fd78, %fd75, %fd77, %p9;
	ld.global.v2.f64 	{%fd79, %fd80}, [%rd22];
	mul.f64 	%fd81, %fd13, %fd79;
	mul.f64 	%fd82, %fd80, %fd78;
	sub.f64 	%fd83, %fd81, %fd82;
	mul.f64 	%fd84, %fd79, %fd78;
	fma.rn.f64 	%fd85, %fd13, %fd80, %fd84;
	add.f64 	%fd110, %fd110, %fd83;
	add.f64 	%fd109, %fd109, %fd85;
	st.global.v2.f64 	[%rd1+16], {%fd110, %fd109};
	add.f64 	%fd105, %fd105, 0d3FF0000000000000;
	add.s32 	%r38, %r38, 1;
	setp.ne.s32 	%p10, %r38, 0;
	add.s64 	%rd22, %rd22, 16;
	@%p10 bra 	$L__BB1_3;
$L__BB1_13:
	cvt.rn.f64.s32 	%fd86, %r14;
	abs.f64 	%fd87, %fd86;
	rcp.rn.f64 	%fd88, %fd87;
	mul.f64 	%fd89, %fd88, %fd110;
	mul.f64 	%fd90, %fd88, %fd109;
	mul.f64 	%fd91, %fd88, %fd86;
	mul.f64 	%fd92, %fd88, 0d0000000000000000;
	mul.f64 	%fd93, %fd92, %fd92;
	fma.rn.f64 	%fd94, %fd91, %fd91, %fd93;
	rcp.rn.f64 	%fd95, %fd94;
	mul.f64 	%fd96, %fd92, %fd90;
	fma.rn.f64 	%fd97, %fd91, %fd89, %fd96;
	mul.f64 	%fd98, %fd95, %fd97;
	mul.f64 	%fd99, %fd91, %fd90;
	mul.f64 	%fd100, %fd92, %fd89;
	sub.f64 	%fd101, %fd99, %fd100;
	mul.f64 	%fd102, %fd95, %fd101;
	st.global.v2.f64 	[%rd1+16], {%fd98, %fd102};
	ret;

}
.func  (.param .align 16 .b8 func_retval0[16]) __internal_trig_reduction_slowpathd(
	.param .b64 __internal_trig_reduction_slowpathd_param_0
)
{
	.local .align 8 .b8 	__local_depot2[40];
	.reg .b64 	%SP;
	.reg .b64 	%SPL;
	.reg .pred 	%p<10>;
	.reg .b32 	%r<47>;
	.reg .b64 	%rd<74>;
	.reg .b64 	%fd<5>;

	mov.u64 	%SPL, __local_depot2;
	ld.param.f64 	%fd4, [__internal_trig_reduction_slowpathd_param_0];
	add.u64 	%rd1, %SPL, 0;
	{
	.reg .b32 %temp; 
	mov.b64 	{%temp, %r1}, %fd4;
	}
	shr.u32 	%r2, %r1, 20;
	and.b32  	%r3, %r2, 2047;
	setp.eq.s32 	%p1, %r3, 2047;
	mov.b32 	%r46, 0;
	@%p1 bra 	$L__BB2_9;
	add.s32 	%r20, %r3, -1024;
	mov.b64 	%rd20, %fd4;
	shl.b64 	%rd2, %rd20, 11;
	shr.u32 	%r4, %r20, 6;
	sub.s32 	%r45, 15, %r4;
	sub.s32 	%r21, 19, %r4;
	setp.lt.u32 	%p2, %r20, 128;
	selp.b32 	%r6, 18, %r21, %p2;
	setp.ge.s32 	%p3, %r45, %r6;
	mov.b64 	%rd70, 0;
	@%p3 bra 	$L__BB2_4;
	add.s32 	%r23, %r6, %r4;
	neg.s32 	%r43, %r23;
	or.b64  	%rd3, %rd2, -9223372036854775808;
	mov.b64 	%rd70, 0;
	mov.b32 	%r42, 0;
	mov.u64 	%rd25, __cudart_i2opi_d;
	mov.u32 	%r44, %r45;
$L__BB2_3:
	.pragma "nounroll";
	mul.wide.s32 	%rd22, %r42, 8;
	add.s64 	%rd23, %rd1, %rd22;
	mul.wide.s32 	%rd24, %r44, 8;
	add.s64 	%rd26, %rd25, %rd24;
	ld.global.nc.u64 	%rd27, [%rd26];
	{
	.reg .u32 %r0, %r1, %r2, %r3, %alo, %ahi, %blo, %bhi, %clo, %chi;
	mov.b64 	{%alo,%ahi}, %rd27;
	mov.b64 	{%blo,%bhi}, %rd3;
	mov.b64 	{%clo,%chi}, %rd70;
	mad.lo.cc.u32 	%r0, %alo, %blo, %clo;
	madc.hi.cc.u32 	%r1, %alo, %blo, %chi;
	madc.hi.u32 	%r2, %alo, %bhi, 0;
	mad.lo.cc.u32 	%r1, %alo, %bhi, %r1;
	madc.hi.cc.u32 	%r2, %ahi, %blo, %r2;
	madc.hi.u32 	%r3, %ahi, %bhi, 0;
	mad.lo.cc.u32 	%r1, %ahi, %blo, %r1;
	madc.lo.cc.u32 	%r2, %ahi, %bhi, %r2;
	addc.u32 	%r3, %r3, 0;
	mov.b64 	%rd28, {%r0,%r1};
	mov.b64 	%rd70, {%r2,%r3};
	}
	st.local.u64 	[%rd23], %rd28;
	add.s32 	%r44, %r44, 1;
	add.s32 	%r43, %r43, 1;
	add.s32 	%r42, %r42, 1;
	setp.ne.s32 	%p4, %r43, -15;
	mov.u32 	%r45, %r6;
	@%p4 bra 	$L__BB2_3;
$L__BB2_4:
	cvt.s64.s32 	%rd29, %r45;
	cvt.u64.u32 	%rd30, %r4;
	add.s64 	%rd31, %rd30, %rd29;
	shl.b64 	%rd32, %rd31, 3;
	add.s64 	%rd33, %rd1, %rd32;
	st.local.u64 	[%rd33+-120], %rd70;
	and.b32  	%r15, %r2, 63;
	ld.local.u64 	%rd72, [%rd1+16];
	ld.local.u64 	%rd71, [%rd1+24];
	setp.eq.s32 	%p5, %r15, 0;
	@%p5 bra 	$L__BB2_6;
	shl.b64 	%rd34, %rd71, %r15;
	shr.u64 	%rd35, %rd72, 1;
	xor.b32  	%r24, %r15, 63;
	shr.u64 	%rd36, %rd35, %r24;
	or.b64  	%rd71, %rd34, %rd36;
	ld.local.u64 	%rd37, [%rd1+8];
	shl.b64 	%rd38, %rd72, %r15;
	shr.u64 	%rd39, %rd37, 1;
	shr.u64 	%rd40, %rd39, %r24;
	or.b64  	%rd72, %rd38, %rd40;
$L__BB2_6:
	and.b32  	%r25, %r1, -2147483648;
	shr.u64 	%rd41, %rd71, 62;
	cvt.u32.u64 	%r26, %rd41;
	mov.b64 	{%r27, %r28}, %rd71;
	mov.b64 	{%r29, %r30}, %rd72;
	shf.l.wrap.b32 	%r31, %r30, %r27, 2;
	shf.l.wrap.b32 	%r32, %r27, %r28, 2;
	mov.b64 	%rd42, {%r31, %r32};
	shl.b64 	%rd43, %rd72, 2;
	shr.u64 	%rd44, %rd42, 63;
	cvt.u32.u64 	%r33, %rd44;
	add.s32 	%r34, %r33, %r26;
	setp.eq.s32 	%p6, %r25, 0;
	neg.s32 	%r35, %r34;
	selp.b32 	%r46, %r34, %r35, %p6;
	setp.gt.s64 	%p7, %rd42, -1;
	mov.b64 	%rd45, 0;
	{
	.reg .u32 %r0, %r1, %r2, %r3, %a0, %a1, %a2, %a3, %b0, %b1, %b2, %b3;
	mov.b64 	{%a0,%a1}, %rd45;
	mov.b64 	{%a2,%a3}, %rd45;
	mov.b64 	{%b0,%b1}, %rd43;
	mov.b64 	{%b2,%b3}, %rd42;
	sub.cc.u32 	%r0, %a0, %b0;
	subc.cc.u32 	%r1, %a1, %b1;
	subc.cc.u32 	%r2, %a2, %b2;
	subc.u32 	%r3, %a3, %b3;
	mov.b64 	%rd46, {%r0,%r1};
	mov.b64 	%rd47, {%r2,%r3};
	}
	xor.b32  	%r36, %r25, -2147483648;
	selp.b64 	%rd73, %rd42, %rd47, %p7;
	selp.b64 	%rd14, %rd43, %rd46, %p7;
	selp.b32 	%r17, %r25, %r36, %p7;
	clz.b64 	%r37, %rd73;
	cvt.u64.u32 	%rd15, %r37;
	setp.eq.s32 	%p8, %r37, 0;
	@%p8 bra 	$L__BB2_8;
	cvt.u32.u64 	%r38, %rd15;
	and.b32  	%r39, %r38, 63;
	shl.b64 	%rd48, %rd73, %r39;
	shr.u64 	%rd49, %rd14, 1;
	not.b32 	%r40, %r38;
	and.b32  	%r41, %r40, 63;
	shr.u64 	%rd50, %rd49, %r41;
	or.b64  	%rd73, %rd48, %rd50;
$L__BB2_8:
	mov.b64 	%rd51, -3958705157555305931;
	{
	.reg .u32 %r0, %r1, %r2, %r3, %alo, %ahi, %blo, %bhi;
	mov.b64 	{%alo,%ahi}, %rd73;
	mov.b64 	{%blo,%bhi}, %rd51;
	mul.lo.u32 	%r0, %alo, %blo;
	mul.hi.u32 	%r1, %alo, %blo;
	mad.lo.cc.u32 	%r1, %alo, %bhi, %r1;
	madc.hi.u32 	%r2, %alo, %bhi, 0;
	mad.lo.cc.u32 	%r1, %ahi, %blo, %r1;
	madc.hi.cc.u32 	%r2, %ahi, %blo, %r2;
	madc.hi.u32 	%r3, %ahi, %bhi, 0;
	mad.lo.cc.u32 	%r2, %ahi, %bhi, %r2;
	addc.u32 	%r3, %r3, 0;
	mov.b64 	%rd52, {%r0,%r1};
	mov.b64 	%rd53, {%r2,%r3};
	}
	setp.gt.s64 	%p9, %rd53, 0;
	{
	.reg .u32 %r0, %r1, %r2, %r3, %a0, %a1, %a2, %a3, %b0, %b1, %b2, %b3;
	mov.b64 	{%a0,%a1}, %rd52;
	mov.b64 	{%a2,%a3}, %rd53;
	mov.b64 	{%b0,%b1}, %rd52;
	mov.b64 	{%b2,%b3}, %rd53;
	add.cc.u32 	%r0, %a0, %b0;
	addc.cc.u32 	%r1, %a1, %b1;
	addc.cc.u32 	%r2, %a2, %b2;
	addc.u32 	%r3, %a3, %b3;
	mov.b64 	%rd54, {%r0,%r1};
	mov.b64 	%rd55, {%r2,%r3};
	}
	selp.b64 	%rd56, %rd55, %rd53, %p9;
	selp.s64 	%rd57, -1, 0, %p9;
	sub.s64 	%rd58, %rd57, %rd15;
	cvt.u64.u32 	%rd59, %r17;
	shl.b64 	%rd60, %rd59, 32;
	add.s64 	%rd61, %rd56, 1;
	shr.u64 	%rd62, %rd61, 10;
	add.s64 	%rd63, %rd62, 1;
	shr.u64 	%rd64, %rd63, 1;
	shl.b64 	%rd65, %rd58, 52;
	add.s64 	%rd66, %rd65, %rd64;
	add.s64 	%rd67, %rd66, 4602678819172646912;
	or.b64  	%rd68, %rd67, %rd60;
	mov.b64 	%fd4, %rd68;
$L__BB2_9:
	st.param.f64 	[func_retval0], %fd4;
	st.param.b32 	[func_retval0+8], %r46;
	ret;

}


// ===== COMPILED SASS (sm_100) =====

	.target	sm_100

	.elftype	@"ET_EXEC"


//--------------------- .note.nv.tkinfo           --------------------------
	.section	.note.nv.tkinfo,"",@"SHT_NOTE"
	.sectionflags	@"SHF_NOTE_NV_TKINFO"
	.tkinfo
        /*0018*/ 	.word	0x00000002
        /*0030*/ 	.string	""
        /*0030*/ 	.string	"ptxas"
        /*0030*/ 	.string	"Cuda compilation tools, release 13.0, V13.0.88"
        /*0030*/ 	.string	"Build cuda_13.0.r13.0/compiler.36424714_0"
        /*0030*/ 	.string	"-arch sm_100 -m 64 "



//--------------------- .note.nv.cuinfo           --------------------------
	.section	.note.nv.cuinfo,"",@"SHT_NOTE"
	.sectionflags	@"SHF_NOTE_NV_CUINFO"
        /*0018*/ 	.short	0x0002
        /*001a*/ 	.short	0x0064
        /*001c*/ 	.short	0x0082
	.zero		2


//--------------------- .nv.info                  --------------------------
	.section	.nv.info,"",@"SHT_CUDA_INFO"
	.align	4


	//----- nvinfo : EIATTR_REGCOUNT
	.align		4
        /*0000*/ 	.byte	0x04, 0x2f
        /*0002*/ 	.short	(.L_3 - .L_2)
	.align		4
.L_2:
        /*0004*/ 	.word	index@(_Z10fft_kernelP10FreqMatrixS0_i)
        /*0008*/ 	.word	0x00000028


	//----- nvinfo : EIATTR_FRAME_SIZE
	.align		4
.L_3:
        /*000c*/ 	.byte	0x04, 0x11
        /*000e*/ 	.short	(.L_5 - .L_4)
	.align		4
.L_4:
        /*0010*/ 	.word	index@($_Z10fft_kernelP10FreqMatrixS0_i$__internal_trig_reduction_slowpathd)
        /*0014*/ 	.word	0x00000028


	//----- nvinfo : EIATTR_FRAME_SIZE
	.align		4
.L_5:
        /*0018*/ 	.byte	0x04, 0x11
        /*001a*/ 	.short	(.L_7 - .L_6)
	.align		4
.L_6:
        /*001c*/ 	.word	index@($__internal_3_$__cuda_sm20_div_rn_f64_full)
        /*0020*/ 	.word	0x00000028


	//----- nvinfo : EIATTR_FRAME_SIZE
	.align		4
.L_7:
        /*0024*/ 	.byte	0x04, 0x11
        /*0026*/ 	.short	(.L_9 - .L_8)
	.align		4
.L_8:
        /*0028*/ 	.word	index@($__internal_2_$__cuda_sm20_dblrcp_rn_slowpath_v3)
        /*002c*/ 	.word	0x00000028


	//----- nvinfo : EIATTR_FRAME_SIZE
	.align		4
.L_9:
        /*0030*/ 	.byte	0x04, 0x11
        /*0032*/ 	.short	(.L_11 - .L_10)
	.align		4
.L_10:
        /*0034*/ 	.word	index@(_Z10fft_kernelP10FreqMatrixS0_i)
        /*0038*/ 	.word	0x00000028


	//----- nvinfo : EIATTR_REGCOUNT
	.align		4
.L_11:
        /*003c*/ 	.byte	0x04, 0x2f
        /*003e*/ 	.short	(.L_13 - .L_12)
	.align		4
.L_12:
        /*0040*/ 	.word	index@(_Z20fft_kernel_transposeP10FreqMatrixS0_i)
        /*0044*/ 	.word	0x00000028


	//----- nvinfo : EIATTR_FRAME_SIZE
	.align		4
.L_13:
        /*0048*/ 	.byte	0x04, 0x11
        /*004a*/ 	.short	(.L_15 - .L_14)
	.align		4
.L_14:
        /*004c*/ 	.word	index@($_Z20fft_kernel_transposeP10FreqMatrixS0_i$__internal_trig_reduction_slowpathd)
        /*0050*/ 	.word	0x00000028


	//----- nvinfo : EIATTR_FRAME_SIZE
	.align		4
.L_15:
        /*0054*/ 	.byte	0x04, 0x11
        /*0056*/ 	.short	(.L_17 - .L_16)
	.align		4
.L_16:
        /*0058*/ 	.word	index@($__internal_1_$__cuda_sm20_div_rn_f64_full)
        /*005c*/ 	.word	0x00000028


	//----- nvinfo : EIATTR_FRAME_SIZE
	.align		4
.L_17:
        /*0060*/ 	.byte	0x04, 0x11
        /*0062*/ 	.short	(.L_19 - .L_18)
	.align		4
.L_18:
        /*0064*/ 	.word	index@($__internal_0_$__cuda_sm20_dblrcp_rn_slowpath_v3)
        /*0068*/ 	.word	0x00000028


	//----- nvinfo : EIATTR_FRAME_SIZE
	.align		4
.L_19:
        /*006c*/ 	.byte	0x04, 0x11
        /*006e*/ 	.short	(.L_21 - .L_20)
	.align		4
.L_20:
        /*0070*/ 	.word	index@(_Z20fft_kernel_transposeP10FreqMatrixS0_i)
        /*0074*/ 	.word	0x00000028


	//----- nvinfo : EIATTR_MIN_STACK_SIZE
	.align		4
.L_21:
        /*0078*/ 	.byte	0x04, 0x12
        /*007a*/ 	.short	(.L_23 - .L_22)
	.align		4
.L_22:
        /*007c*/ 	.word	index@(_Z20fft_kernel_transposeP10FreqMatrixS0_i)
        /*0080*/ 	.word	0x00000028


	//----- nvinfo : EIATTR_MIN_STACK_SIZE
	.align		4
.L_23:
        /*0084*/ 	.byte	0x04, 0x12
        /*0086*/ 	.short	(.L_25 - .L_24)
	.align		4
.L_24:
        /*0088*/ 	.word	index@(_Z10fft_kernelP10FreqMatrixS0_i)
        /*008c*/ 	.word	0x00000028
.L_25:


//--------------------- .nv.compat                --------------------------
	.section	.nv.compat,"",@"SHT_CUDA_COMPAT_INFO"
	.align	4
        /*0000*/ 	.byte	0x02, 0x09, 0x00, 0x00, 0x02, 0x02, 0x01, 0x00, 0x02, 0x05, 0x05, 0x00, 0x03, 0x07, 0x01, 0x01
        /*0010*/ 	.byte	0x02, 0x03, 0x00, 0x00, 0x02, 0x06, 0x01, 0x00, 0x04, 0x0b, 0x08, 0x00, 0x01, 0x00, 0x00, 0x00
        /*0020*/ 	.byte	0x00, 0x00, 0x00, 0x00


//--------------------- .nv.info._Z20fft_kernel_transposeP10FreqMatrixS0_i --------------------------
	.section	.nv.info._Z20fft_kernel_transposeP10FreqMatrixS0_i,"",@"SHT_CUDA_INFO"
	.sectionflags	@""
	.align	4


	//----- nvinfo : EIATTR_CUDA_API_VERSION
	.align		4
        /*0000*/ 	.byte	0x04, 0x37
        /*0002*/ 	.short	(.L_27 - .L_26)
.L_26:
        /*0004*/ 	.word	0x00000082


	//----- nvinfo : EIATTR_KPARAM_INFO
	.align		4
.L_27:
        /*0008*/ 	.byte	0x04, 0x17
        /*000a*/ 	.short	(.L_29 - .L_28)
.L_28:
        /*000c*/ 	.word	0x00000000
        /*0010*/ 	.short	0x0002
        /*0012*/ 	.short	0x0010
        /*0014*/ 	.byte	0x00, 0xf0, 0x11, 0x00


	//----- nvinfo : EIATTR_KPARAM_INFO
	.align		4
.L_29:
        /*0018*/ 	.byte	0x04, 0x17
        /*001a*/ 	.short	(.L_31 - .L_30)
.L_30:
        /*001c*/ 	.word	0x00000000
        /*0020*/ 	.short	0x0001
        /*0022*/ 	.short	0x0008
        /*0024*/ 	.byte	0x00, 0xf5, 0x21, 0x00


	//----- nvinfo : EIATTR_KPARAM_INFO
	.align		4
.L_31:
        /*0028*/ 	.byte	0x04, 0x17
        /*002a*/ 	.short	(.L_33 - .L_32)
.L_32:
        /*002c*/ 	.word	0x00000000
        /*0030*/ 	.short	0x0000
        /*0032*/ 	.short	0x0000
        /*0034*/ 	.byte	0x00, 0xf5, 0x21, 0x00


	//----- nvinfo : EIATTR_SPARSE_MMA_MASK
	.align		4
.L_33:
        /*0038*/ 	.byte	0x03, 0x50
        /*003a*/ 	.short	0x0000


	//----- nvinfo : EIATTR_MAXREG_COUNT
	.align		4
        /*003c*/ 	.byte	0x03, 0x1b
        /*003e*/ 	.short	0x00ff


	//----- nvinfo : EIATTR_MERCURY_ISA_VERSION
	.align		4
        /*0040*/ 	.byte	0x03, 0x5f
        /*0042*/ 	.short	0x0101


	//----- nvinfo : EIATTR_VRC_CTA_INIT_COUNT
	.align		4
        /*0044*/ 	.byte	0x02, 0x4a
	.zero		1
	.zero		1


	//----- nvinfo : EIATTR_EXIT_INSTR_OFFSETS
	.align		4
        /*0048*/ 	.byte	0x04, 0x1c
        /*004a*/ 	.short	(.L_35 - .L_34)


	//   ....[0]....
.L_34:
        /*004c*/ 	.word	0x00000ed0


	//----- nvinfo : EIATTR_CRS_STACK_SIZE
	.align		4
.L_35:
        /*0050*/ 	.byte	0x04, 0x1e
        /*0052*/ 	.short	(.L_37 - .L_36)
.L_36:
        /*0054*/ 	.word	0x00000000


	//----- nvinfo : EIATTR_CBANK_PARAM_SIZE
	.align		4
.L_37:
        /*0058*/ 	.byte	0x03, 0x19
        /*005a*/ 	.short	0x0014


	//----- nvinfo : EIATTR_PARAM_CBANK
	.align		4
        /*005c*/ 	.byte	0x04, 0x0a
        /*005e*/ 	.short	(.L_39 - .L_38)
	.align		4
.L_38:
        /*0060*/ 	.word	index@(.nv.constant0._Z20fft_kernel_transposeP10FreqMatrixS0_i)
        /*0064*/ 	.short	0x0380
        /*0066*/ 	.short	0x0014


	//----- nvinfo : EIATTR_SW_WAR
	.align		4
.L_39:
        /*0068*/ 	.byte	0x04, 0x36
        /*006a*/ 	.short	(.L_41 - .L_40)
.L_40:
        /*006c*/ 	.word	0x00000008
.L_41:


//--------------------- .nv.info._Z10fft_kernelP10FreqMatrixS0_i --------------------------
	.section	.nv.info._Z10fft_kernelP10FreqMatrixS0_i,"",@"SHT_CUDA_INFO"
	.sectionflags	@""
	.align	4


	//----- nvinfo : EIATTR_CUDA_API_VERSION
	.align		4
        /*0000*/ 	.byte	0x04, 0x37
        /*0002*/ 	.short	(.L_43 - .L_42)
.L_42:
        /*0004*/ 	.word	0x00000082


	//----- nvinfo : EIATTR_KPARAM_INFO
	.align		4
.L_43:
        /*0008*/ 	.byte	0x04, 0x17
        /*000a*/ 	.short	(.L_45 - .L_44)
.L_44:
        /*000c*/ 	.word	0x00000000
        /*0010*/ 	.short	0x0002
        /*0012*/ 	.short	0x0010
        /*0014*/ 	.byte	0x00, 0xf0, 0x11, 0x00


	//----- nvinfo : EIATTR_KPARAM_INFO
	.align		4
.L_45:
        /*0018*/ 	.byte	0x04, 0x17
        /*001a*/ 	.short	(.L_47 - .L_46)
.L_46:
        /*001c*/ 	.word	0x00000000
        /*0020*/ 	.short	0x0001
        /*0022*/ 	.short	0x0008
        /*0024*/ 	.byte	0x00, 0xf5, 0x21, 0x00


	//----- nvinfo : EIATTR_KPARAM_INFO
	.align		4
.L_47:
        /*0028*/ 	.byte	0x04, 0x17
        /*002a*/ 	.short	(.L_49 - .L_48)
.L_48:
        /*002c*/ 	.word	0x00000000
        /*0030*/ 	.short	0x0000
        /*0032*/ 	.short	0x0000
        /*0034*/ 	.byte	0x00, 0xf5, 0x21, 0x00


	//----- nvinfo : EIATTR_SPARSE_MMA_MASK
	.align		4
.L_49:
        /*0038*/ 	.byte	0x03, 0x50
        /*003a*/ 	.short	0x0000


	//----- nvinfo : EIATTR_MAXREG_COUNT
	.align		4
        /*003c*/ 	.byte	0x03, 0x1b
        /*003e*/ 	.short	0x00ff


	//----- nvinfo : EIATTR_MERCURY_ISA_VERSION
	.align		4
        /*0040*/ 	.byte	0x03, 0x5f
        /*0042*/ 	.short	0x0101


	//----- nvinfo : EIATTR_VRC_CTA_INIT_COUNT
	.align		4
        /*0044*/ 	.byte	0x02, 0x4a
	.zero		1
	.zero		1


	//----- nvinfo : EIATTR_EXIT_INSTR_OFFSETS
	.align		4
        /*0048*/ 	.byte	0x04, 0x1c
        /*004a*/ 	.short	(.L_51 - .L_50)


	//   ....[0]....
.L_50:
        /*004c*/ 	.word	0x000000d0


	//   ....[1]....
        /*0050*/ 	.word	0x00000e90


	//----- nvinfo : EIATTR_CRS_STACK_SIZE
	.align		4
.L_51:
        /*0054*/ 	.byte	0x04, 0x1e
        /*0056*/ 	.short	(.L_53 - .L_52)
.L_52:
        /*0058*/ 	.word	0x00000000


	//----- nvinfo : EIATTR_CBANK_PARAM_SIZE
	.align		4
.L_53:
        /*005c*/ 	.byte	0x03, 0x19
        /*005e*/ 	.short	0x0014


	//----- nvinfo : EIATTR_PARAM_CBANK
	.align		4
        /*0060*/ 	.byte	0x04, 0x0a
        /*0062*/ 	.short	(.L_55 - .L_54)
	.align		4
.L_54:
        /*0064*/ 	.word	index@(.nv.constant0._Z10fft_kernelP10FreqMatrixS0_i)
        /*0068*/ 	.short	0x0380
        /*006a*/ 	.short	0x0014


	//----- nvinfo : EIATTR_SW_WAR
	.align		4
.L_55:
        /*006c*/ 	.byte	0x04, 0x36
        /*006e*/ 	.short	(.L_57 - .L_56)
.L_56:
        /*0070*/ 	.word	0x00000008
.L_57:


//--------------------- .nv.callgraph             --------------------------
	.section	.nv.callgraph,"",@"SHT_CUDA_CALLGRAPH"
	.align	4
	.sectionentsize	8
	.align		4
        /*0000*/ 	.word	0x00000000
	.align		4
        /*0004*/ 	.word	0xffffffff
	.align		4
        /*0008*/ 	.word	0x00000000
	.align		4
        /*000c*/ 	.word	0xfffffffe
	.align		4
        /*0010*/ 	.word	0x00000000
	.align		4
        /*0014*/ 	.word	0xfffffffd
	.align		4
        /*0018*/ 	.word	0x00000000
	.align		4
        /*001c*/ 	.word	0xfffffffc


//--------------------- .nv.constant4             --------------------------
	.section	.nv.constant4,"a",@progbits
	.align	8
	.align		8
.nv.constant4:
        /*0000*/ 	.dword	__cudart_i2opi_d
	.align		8
        /*0008*/ 	.dword	__cudart_sin_cos_coeffs


//--------------------- .text._Z20fft_kernel_transposeP10FreqMatrixS0_i --------------------------
	.section	.text._Z20fft_kernel_transposeP10FreqMatrixS0_i,"ax",@progbits
	.align	128
        .global         _Z20fft_kernel_transposeP10FreqMatrixS0_i
        .type           _Z20fft_kernel_transposeP10FreqMatrixS0_i,@function
        .size           _Z20fft_kernel_transposeP10FreqMatrixS0_i,(.L_x_60 - _Z20fft_kernel_transposeP10FreqMatrixS0_i)
        .other          _Z20fft_kernel_transposeP10FreqMatrixS0_i,@"STO_CUDA_ENTRY STV_DEFAULT"
_Z20fft_kernel_transposeP10FreqMatrixS0_i:
.text._Z20fft_kernel_transposeP10FreqMatrixS0_i:
[----:B------:R-:W0:Y:S01]  /*0000*/  LDC R1, c[0x0][0x37c] ;  /* 0x0000df00ff017b82 */ /* 0x000e220000000800 */
[----:B------:R-:W1:Y:S07]  /*0010*/  S2R R2, SR_TID.Y ;  /* 0x0000000000027919 */ /* 0x000e6e0000002200 */
[----:B------:R-:W2:Y:S01]  /*0020*/  LDC R0, c[0x0][0x360] ;  /* 0x0000d800ff007b82 */ /* 0x000ea20000000800 */
[----:B------:R-:W3:Y:S01]  /*0030*/  LDCU UR7, c[0x0][0x390] ;  /* 0x00007200ff0777ac */ /* 0x000ee20008000800 */
[----:B------:R-:W-:Y:S01]  /*0040*/  BSSY.RECONVERGENT B0, `(.L_x_0) ;  /* 0x00000b8000007945 */ /* 0x000fe20003800200 */
[----:B------:R-:W2:Y:S01]  /*0050*/  S2R R3, SR_TID.X ;  /* 0x0000000000037919 */ /* 0x000ea20000002100 */
[----:B0-----:R-:W-:Y:S01]  /*0060*/  VIADD R1, R1, 0xffffffd8 ;  /* 0xffffffd801017836 */ /* 0x001fe20000000000 */
[----:B------:R-:W0:Y:S03]  /*0070*/  LDCU.64 UR10, c[0x4][0x8] ;  /* 0x01000100ff0a77ac */ /* 0x000e260008000a00 */
[----:B------:R-:W1:Y:S08]  /*0080*/  S2UR UR4, SR_CTAID.Y ;  /* 0x00000000000479c3 */ /* 0x000e700000002600 */
[----:B------:R-:W1:Y:S08]  /*0090*/  LDC R5, c[0x0][0x364] ;  /* 0x0000d900ff057b82 */ /* 0x000e700000000800 */
[----:B------:R-:W2:Y:S08]  /*00a0*/  S2UR UR6, SR_CTAID.X ;  /* 0x00000000000679c3 */ /* 0x000eb00000002500 */
[----:B------:R-:W4:Y:S01]  /*00b0*/  LDC.64 R30, c[0x0][0x388] ;  /* 0x0000e200ff1e7b82 */ /* 0x000f220000000a00 */
[----:B-1----:R-:W-:Y:S01]  /*00c0*/  IMAD R5, R5, UR4, R2 ;  /* 0x0000000405057c24 */ /* 0x002fe2000f8e0202 */
[----:B------:R-:W1:Y:S01]  /*00d0*/  LDCU.64 UR4, c[0x0][0x358] ;  /* 0x00006b00ff0477ac */ /* 0x000e620008000a00 */
[----:B--2---:R-:W-:-:S05]  /*00e0*/  IMAD R3, R0, UR6, R3 ;  /* 0x0000000600037c24 */ /* 0x004fca000f8e0203 */
[C---:B------:R-:W-:Y:S01]  /*00f0*/  VIMNMX R2, PT, PT, R3.reuse, R5, !PT ;  /* 0x0000000503027248 */ /* 0x040fe20007fe0100 */
[----:B----4-:R-:W-:-:S03]  /*0100*/  IMAD.WIDE R30, R3, 0x2000, R30 ;  /* 0x00002000031e7825 */ /* 0x010fc600078e021e */
[----:B---3--:R-:W-:Y:S01]  /*0110*/  ISETP.GE.AND P0, PT, R2, UR7, PT ;  /* 0x0000000702007c0c */ /* 0x008fe2000bf06270 */
[----:B------:R-:W-:-:S12]  /*0120*/  IMAD.WIDE.U32 R30, R5, 0x10, R30 ;  /* 0x00000010051e7825 */ /* 0x000fd800078e001e */
[----:B01----:R-:W-:Y:S05]  /*0130*/  @!P0 BRA `(.L_x_1) ;  /* 0x0000000000088947 */ /* 0x003fea0003800000 */
[----:B------:R1:W5:Y:S01]  /*0140*/  LDG.E.128 R4, desc[UR4][R30.64+0x10] ;  /* 0x000010041e047981 */ /* 0x000362000c1e1d00 */
[----:B------:R-:W-:Y:S05]  /*0150*/  BRA `(.L_x_2) ;  /* 0x0000000800987947 */ /* 0x000fea0003800000 */
.L_x_1:
[----:B------:R-:W0:Y:S01]  /*0160*/  LDC.64 R2, c[0x0][0x380] ;  /* 0x0000e000ff027b82 */ /* 0x000e220000000a00 */
[----:B------:R1:W-:Y:S01]  /*0170*/  STG.E.128 desc[UR4][R30.64+0x10], RZ ;  /* 0x000010ff1e007986 */ /* 0x0003e2000c101d04 */
[----:B------:R-:W2:Y:S01]  /*0180*/  I2F.F64.U32 R28, UR7 ;  /* 0x00000007001c7d12 */ /* 0x000ea20008201800 */
[----:B------:R-:W-:Y:S01]  /*0190*/  UIADD3 UR8, UPT, UPT, -UR7, URZ, URZ ;  /* 0x000000ff07087290 */ /* 0x000fe2000fffe1ff */
[----:B------:R-:W-:Y:S02]  /*01a0*/  CS2R R26, SRZ ;  /* 0x00000000001a7805 */ /* 0x000fe4000001ff00 */
[----:B------:R-:W-:-:S03]  /*01b0*/  CS2R R6, SRZ ;  /* 0x0000000000067805 */ /* 0x000fc6000001ff00 */
[----:B------:R-:W-:Y:S02]  /*01c0*/  IMAD.U32 R24, RZ, RZ, UR8 ;  /* 0x00000008ff187e24 */ /* 0x000fe4000f8e00ff */
[----:B0-----:R-:W-:Y:S01]  /*01d0*/  IMAD.WIDE.U32 R2, R5, 0x2000, R2 ;  /* 0x0000200005027825 */ /* 0x001fe200078e0002 */
[----:B------:R-:W-:Y:S02]  /*01e0*/  CS2R R4, SRZ ;  /* 0x0000000000047805 */ /* 0x000fe4000001ff00 */
[----:B------:R-:W-:-:S05]  /*01f0*/  IADD3 R2, P0, PT, R2, 0x10, RZ ;  /* 0x0000001002027810 */ /* 0x000fca0007f1e0ff */
[----:B-12---:R-:W-:-:S08]  /*0200*/  IMAD.X R3, RZ, RZ, R3, P0 ;  /* 0x000000ffff037224 */ /* 0x006fd000000e0603 */
.L_x_11:
[----:B0-----:R-:W0:Y:S01]  /*0210*/  S2R R15, SR_TID.X ;  /* 0x00000000000f7919 */ /* 0x001e220000002100 */
[----:B------:R-:W1:Y:S01]  /*0220*/  MUFU.RCP64H R11, R29 ;  /* 0x0000001d000b7308 */ /* 0x000e620000001800 */
[----:B------:R-:W-:Y:S01]  /*0230*/  IMAD.MOV.U32 R10, RZ, RZ, 0x1 ;  /* 0x00000001ff0a7424 */ /* 0x000fe200078e00ff */
[----:B------:R-:W-:Y:S01]  /*0240*/  UMOV UR8, 0x54442d18 ;  /* 0x54442d1800087882 */ /* 0x000fe20000000000 */
[----:B------:R-:W-:Y:S01]  /*0250*/  UMOV UR9, 0x401921fb ;  /* 0x401921fb00097882 */ /* 0x000fe20000000000 */
[----:B------:R-:W-:Y:S03]  /*0260*/  BSSY.RECONVERGENT B1, `(.L_x_3) ;  /* 0x0000013000017945 */ /* 0x000fe60003800200 */
[----:B-1----:R-:W-:-:S08]  /*0270*/  DFMA R8, -R28, R10, 1 ;  /* 0x3ff000001c08742b */ /* 0x002fd0000000010a */
[----:B------:R-:W-:Y:S01]  /*0280*/  DFMA R12, R8, R8, R8 ;  /* 0x00000008080c722b */ /* 0x000fe20000000008 */
[----:B0-----:R-:W-:-:S07]  /*0290*/  IMAD R16, R0, UR6, R15 ;  /* 0x0000000600107c24 */ /* 0x001fce000f8e020f */
[----:B------:R-:W-:Y:S01]  /*02a0*/  DFMA R12, R10, R12, R10 ;  /* 0x0000000c0a0c722b */ /* 0x000fe2000000000a */
[----:B------:R-:W0:Y:S01]  /*02b0*/  I2F.F64 R8, R16 ;  /* 0x0000001000087312 */ /* 0x000e220000201c00 */
[----:B------:R-:W-:-:S06]  /*02c0*/  DMUL R10, R26, -UR8 ;  /* 0x800000081a0a7c28 */ /* 0x000fcc0008000000 */
[----:B------:R-:W-:-:S08]  /*02d0*/  DFMA R14, -R28, R12, 1 ;  /* 0x3ff000001c0e742b */ /* 0x000fd0000000010c */
[----:B------:R-:W-:Y:S02]  /*02e0*/  DFMA R14, R12, R14, R12 ;  /* 0x0000000e0c0e722b */ /* 0x000fe4000000000c */
[----:B0-----:R-:W-:-:S08]  /*02f0*/  DMUL R10, R10, R8 ;  /* 0x000000080a0a7228 */ /* 0x001fd00000000000 */
[----:B------:R-:W-:Y:S02]  /*0300*/  DMUL R20, R10, R14 ;  /* 0x0000000e0a147228 */ /* 0x000fe40000000000 */
[----:B------:R-:W-:-:S06]  /*0310*/  FSETP.GEU.AND P1, PT, |R11|, 6.5827683646048100446e-37, PT ;  /* 0x036000000b00780b */ /* 0x000fcc0003f2e200 */
[----:B------:R-:W-:-:S08]  /*0320*/  DFMA R8, -R28, R20, R10 ;  /* 0x000000141c08722b */ /* 0x000fd0000000010a */
[----:B------:R-:W-:-:S10]  /*0330*/  DFMA R20, R14, R8, R20 ;  /* 0x000000080e14722b */ /* 0x000fd40000000014 */
[----:B------:R-:W-:-:S05]  /*0340*/  FFMA R8, RZ, R29, R21 ;  /* 0x0000001dff087223 */ /* 0x000fca0000000015 */
[----:B------:R-:W-:-:S13]  /*0350*/  FSETP.GT.AND P0, PT, |R8|, 1.469367938527859385e-39, PT ;  /* 0x001000000800780b */ /* 0x000fda0003f04200 */
[----:B------:R-:W-:Y:S05]  /*0360*/  @P0 BRA P1, `(.L_x_4) ;  /* 0x0000000000080947 */ /* 0x000fea0000800000 */
[----:B------:R-:W-:-:S07]  /*0370*/  MOV R32, 0x390 ;  /* 0x0000039000207802 */ /* 0x000fce0000000f00 */
[----:B------:R-:W-:Y:S05]  /*0380*/  CALL.REL.NOINC `($__internal_1_$__cuda_sm20_div_rn_f64_full) ;  /* 0x0000000c00747944 */ /* 0x000fea0003c00000 */
.L_x_4:
[----:B------:R-:W-:Y:S05]  /*0390*/  BSYNC.RECONVERGENT B1 ;  /* 0x0000000000017941 */ /* 0x000fea0003800200 */
.L_x_3:
[----:B------:R-:W-:Y:S01]  /*03a0*/  DSETP.NEU.AND P2, PT, |R20|, +INF , PT ;  /* 0x7ff000001400742a */ /* 0x000fe20003f4d200 */
[----:B------:R-:W-:-:S13]  /*03b0*/  BSSY.RECONVERGENT B1, `(.L_x_5) ;  /* 0x000001e000017945 */ /* 0x000fda0003800200 */
[----:B------:R-:W-:Y:S01]  /*03c0*/  @!P2 DMUL R34, RZ, R20 ;  /* 0x00000014ff22a228 */ /* 0x000fe20000000000 */
[----:B------:R-:W-:Y:S01]  /*03d0*/  @!P2 IMAD.MOV.U32 R25, RZ, RZ, 0x1 ;  /* 0x00000001ff19a424 */ /* 0x000fe200078e00ff */
[----:B------:R-:W-:Y:S09]  /*03e0*/  @!P2 BRA `(.L_x_6) ;  /* 0x000000000068a947 */ /* 0x000ff20003800000 */
[----:B------:R-:W-:Y:S01]  /*03f0*/  UMOV UR8, 0x6dc9c883 ;  /* 0x6dc9c88300087882 */ /* 0x000fe20000000000 */
[----:B------:R-:W-:Y:S01]  /*0400*/  UMOV UR9, 0x3fe45f30 ;  /* 0x3fe45f3000097882 */ /* 0x000fe20000000000 */
[C---:B------:R-:W-:Y:S01]  /*0410*/  DSETP.GE.AND P0, PT, |R20|.reuse, 2.14748364800000000000e+09, PT ;  /* 0x41e000001400742a */ /* 0x040fe20003f06200 */
[----:B------:R-:W-:Y:S01]  /*0420*/  BSSY.RECONVERGENT B2, `(.L_x_7) ;  /* 0x0000015000027945 */ /* 0x000fe20003800200 */
[----:B------:R-:W-:Y:S01]  /*0430*/  DMUL R8, R20, UR8 ;  /* 0x0000000814087c28 */ /* 0x000fe20008000000 */
[----:B------:R-:W-:Y:S01]  /*0440*/  UMOV UR8, 0x54442d18 ;  /* 0x54442d1800087882 */ /* 0x000fe20000000000 */
[----:B------:R-:W-:-:S08]  /*0450*/  UMOV UR9, 0x3ff921fb ;  /* 0x3ff921fb00097882 */ /* 0x000fd00000000000 */
[----:B------:R-:W0:Y:S08]  /*0460*/  F2I.F64 R8, R8 ;  /* 0x0000000800087311 */ /* 0x000e300000301100 */
[----:B0-----:R-:W0:Y:S02]  /*0470*/  I2F.F64 R34, R8 ;  /* 0x0000000800227312 */ /* 0x001e240000201c00 */
[----:B0-----:R-:W-:Y:S01]  /*0480*/  DFMA R10, R34, -UR8, R20 ;  /* 0x80000008220a7c2b */ /* 0x001fe20008000014 */
[----:B------:R-:W-:Y:S01]  /*0490*/  UMOV UR8, 0x33145c00 ;  /* 0x33145c0000087882 */ /* 0x000fe20000000000 */
[----:B------:R-:W-:-:S06]  /*04a0*/  UMOV UR9, 0x3c91a626 ;  /* 0x3c91a62600097882 */ /* 0x000fcc0000000000 */
[----:B------:R-:W-:Y:S01]  /*04b0*/  DFMA R10, R34, -UR8, R10 ;  /* 0x80000008220a7c2b */ /* 0x000fe2000800000a */
[----:B------:R-:W-:Y:S01]  /*04c0*/  UMOV UR8, 0x252049c0 ;  /* 0x252049c000087882 */ /* 0x000fe20000000000 */
[----:B------:R-:W-:-:S06]  /*04d0*/  UMOV UR9, 0x397b839a ;  /* 0x397b839a00097882 */ /* 0x000fcc0000000000 */
[----:B------:R-:W-:Y:S01]  /*04e0*/  DFMA R34, R34, -UR8, R10 ;  /* 0x8000000822227c2b */ /* 0x000fe2000800000a */
[----:B------:R-:W-:Y:S10]  /*04f0*/  @!P0 BRA `(.L_x_8) ;  /* 0x00000000001c8947 */ /* 0x000ff40003800000 */
[----:B------:R-:W-:Y:S01]  /*0500*/  IMAD.MOV.U32 R16, RZ, RZ, R20 ;  /* 0x000000ffff107224 */ /* 0x000fe200078e0014 */
[----:B------:R-:W-:Y:S01]  /*0510*/  MOV R8, 0x540 ;  /* 0x0000054000087802 */ /* 0x000fe20000000f00 */
[----:B------:R-:W-:-:S07]  /*0520*/  IMAD.MOV.U32 R9, RZ, RZ, R21 ;  /* 0x000000ffff097224 */ /* 0x000fce00078e0015 */
[----:B------:R-:W-:Y:S05]  /*0530*/  CALL.REL.NOINC `($_Z20fft_kernel_transposeP10FreqMatrixS0_i$__internal_trig_reduction_slowpathd) ;  /* 0x0000001000807944 */ /* 0x000fea0003c00000 */
[----:B------:R-:W-:Y:S02]  /*0540*/  IMAD.MOV.U32 R8, RZ, RZ, R11 ;  /* 0x000000ffff087224 */ /* 0x000fe400078e000b */
[----:B------:R-:W-:Y:S02]  /*0550*/  IMAD.MOV.U32 R34, RZ, RZ, R16 ;  /* 0x000000ffff227224 */ /* 0x000fe400078e0010 */
[----:B------:R-:W-:-:S07]  /*0560*/  IMAD.MOV.U32 R35, RZ, RZ, R17 ;  /* 0x000000ffff237224 */ /* 0x000fce00078e0011 */
.L_x_8:
[----:B------:R-:W-:Y:S05]  /*0570*/  BSYNC.RECONVERGENT B2 ;  /* 0x0000000000027941 */ /* 0x000fea0003800200 */
.L_x_7:
[----:B------:R-:W-:-:S07]  /*0580*/  VIADD R25, R8, 0x1 ;  /* 0x0000000108197836 */ /* 0x000fce0000000000 */
.L_x_6:
[----:B------:R-:W-:Y:S05]  /*0590*/  BSYNC.RECONVERGENT B1 ;  /* 0x0000000000017941 */ /* 0x000fea0003800200 */
.L_x_5:
[----:B------:R-:W-:-:S05]  /*05a0*/  IMAD.SHL.U32 R8, R25, 0x40, RZ ;  /* 0x0000004019087824 */ /* 0x000fca00078e00ff */
[----:B------:R-:W-:-:S04]  /*05b0*/  LOP3.LUT R8, R8, 0x40, RZ, 0xc0, !PT ;  /* 0x0000004008087812 */ /* 0x000fc800078ec0ff */
[----:B------:R-:W-:-:S05]  /*05c0*/  IADD3 R36, P0, PT, R8, UR10, RZ ;  /* 0x0000000a08247c10 */ /* 0x000fca000ff1e0ff */
[----:B------:R-:W-:-:S05]  /*05d0*/  IMAD.X R37, RZ, RZ, UR11, P0 ;  /* 0x0000000bff257e24 */ /* 0x000fca00080e06ff */
[----:B------:R-:W2:Y:S04]  /*05e0*/  LDG.E.128.CONSTANT R8, desc[UR4][R36.64] ;  /* 0x0000000424087981 */ /* 0x000ea8000c1e9d00 */
[----:B------:R-:W3:Y:S04]  /*05f0*/  LDG.E.128.CONSTANT R12, desc[UR4][R36.64+0x10] ;  /* 0x00001004240c7981 */ /* 0x000ee8000c1e9d00 */
[----:B------:R-:W4:Y:S01]  /*0600*/  LDG.E.128.CONSTANT R16, desc[UR4][R36.64+0x20] ;  /* 0x0000200424107981 */ /* 0x000f22000c1e9d00 */
[----:B------:R-:W-:Y:S01]  /*0610*/  LOP3.LUT R22, R25, 0x1, RZ, 0xc0, !PT ;  /* 0x0000000119167812 */ /* 0x000fe200078ec0ff */
[----:B------:R-:W-:Y:S01]  /*0620*/  IMAD.MOV.U32 R23, RZ, RZ, 0x3da8ff83 ;  /* 0x3da8ff83ff177424 */ /* 0x000fe200078e00ff */
[----:B------:R-:W-:Y:S01]  /*0630*/  DMUL R32, R34, R34 ;  /* 0x0000002222207228 */ /* 0x000fe20000000000 */
[----:B------:R-:W-:Y:S01]  /*0640*/  BSSY.RECONVERGENT B1, `(.L_x_9) ;  /* 0x000002d000017945 */ /* 0x000fe20003800200 */
[----:B------:R-:W-:Y:S01]  /*0650*/  ISETP.NE.U32.AND P0, PT, R22, 0x1, PT ;  /* 0x000000011600780c */ /* 0x000fe20003f05070 */
[----:B------:R-:W-:-:S03]  /*0660*/  IMAD.MOV.U32 R22, RZ, RZ, 0x20fd8164 ;  /* 0x20fd8164ff167424 */ /* 0x000fc600078e00ff */
[----:B------:R-:W-:Y:S02]  /*0670*/  FSEL R23, -R23, 0.11223486810922622681, !P0 ;  /* 0x3de5db6517177808 */ /* 0x000fe40004000100 */
[----:B------:R-:W-:-:S06]  /*0680*/  FSEL R22, R22, -8.06006814911005101289e+34, !P0 ;  /* 0xf9785eba16167808 */ /* 0x000fcc0004000000 */
[----:B--2---:R-:W-:-:S08]  /*0690*/  DFMA R8, R32, R22, R8 ;  /* 0x000000162008722b */ /* 0x004fd00000000008 */
[----:B------:R-:W-:-:S08]  /*06a0*/  DFMA R8, R32, R8, R10 ;  /* 0x000000082008722b */ /* 0x000fd0000000000a */
[----:B---3--:R-:W-:-:S08]  /*06b0*/  DFMA R8, R32, R8, R12 ;  /* 0x000000082008722b */ /* 0x008fd0000000000c */
[----:B------:R-:W-:-:S08]  /*06c0*/  DFMA R8, R32, R8, R14 ;  /* 0x000000082008722b */ /* 0x000fd0000000000e */
[----:B----4-:R-:W-:-:S08]  /*06d0*/  DFMA R8, R32, R8, R16 ;  /* 0x000000082008722b */ /* 0x010fd00000000010 */
[----:B------:R-:W-:-:S08]  /*06e0*/  DFMA R8, R32, R8, R18 ;  /* 0x000000082008722b */ /* 0x000fd00000000012 */
[----:B------:R-:W-:Y:S02]  /*06f0*/  DFMA R34, R8, R34, R34 ;  /* 0x000000220822722b */ /* 0x000fe40000000022 */
[----:B------:R-:W-:-:S10]  /*0700*/  DFMA R8, R32, R8, 1 ;  /* 0x3ff000002008742b */ /* 0x000fd40000000008 */
[----:B------:R-:W-:Y:S02]  /*0710*/  FSEL R10, R8, R34, !P0 ;  /* 0x00000022080a7208 */ /* 0x000fe40004000000 */
[----:B------:R-:W-:Y:S01]  /*0720*/  FSEL R11, R9, R35, !P0 ;  /* 0x00000023090b7208 */ /* 0x000fe20004000000 */
[----:B------:R-:W-:Y:S01]  /*0730*/  @!P2 DMUL R34, RZ, R20 ;  /* 0x00000014ff22a228 */ /* 0x000fe20000000000 */
[----:B------:R-:W-:Y:S01]  /*0740*/  LOP3.LUT P0, RZ, R25, 0x2, RZ, 0xc0, !PT ;  /* 0x0000000219ff7812 */ /* 0x000fe2000780c0ff */
[----:B------:R-:W-:-:S03]  /*0750*/  @!P2 IMAD.MOV.U32 R25, RZ, RZ, RZ ;  /* 0x000000ffff19a224 */ /* 0x000fc600078e00ff */
[----:B------:R-:W-:-:S10]  /*0760*/  DADD R8, RZ, -R10 ;  /* 0x00000000ff087229 */ /* 0x000fd4000000080a */
[----:B------:R-:W-:Y:S02]  /*0770*/  FSEL R32, R10, R8, !P0 ;  /* 0x000000080a207208 */ /* 0x000fe40004000000 */
[----:B------:R-:W-:Y:S01]  /*0780*/  FSEL R33, R11, R9, !P0 ;  /* 0x000000090b217208 */ /* 0x000fe20004000000 */
[----:B------:R-:W-:Y:S06]  /*0790*/  @!P2 BRA `(.L_x_10) ;  /* 0x00000000005ca947 */ /* 0x000fec0003800000 */
[----:B------:R-:W-:Y:S01]  /*07a0*/  UMOV UR8, 0x6dc9c883 ;  /* 0x6dc9c88300087882 */ /* 0x000fe20000000000 */
[----:B------:R-:W-:Y:S01]  /*07b0*/  UMOV UR9, 0x3fe45f30 ;  /* 0x3fe45f3000097882 */ /* 0x000fe20000000000 */
[C---:B------:R-:W-:Y:S02]  /*07c0*/  DSETP.GE.AND P0, PT, |R20|.reuse, 2.14748364800000000000e+09, PT ;  /* 0x41e000001400742a */ /* 0x040fe40003f06200 */
[----:B------:R-:W-:Y:S01]  /*07d0*/  DMUL R8, R20, UR8 ;  /* 0x0000000814087c28 */ /* 0x000fe20008000000 */
[----:B------:R-:W-:Y:S01]  /*07e0*/  UMOV UR8, 0x54442d18 ;  /* 0x54442d1800087882 */ /* 0x000fe20000000000 */
[----:B------:R-:W-:-:S04]  /*07f0*/  UMOV UR9, 0x3ff921fb ;  /* 0x3ff921fb00097882 */ /* 0x000fc80000000000 */
        /* <DEDUP_REMOVED lines=17> */
.L_x_10:
[----:B------:R-:W-:Y:S05]  /*0910*/  BSYNC.RECONVERGENT B1 ;  /* 0x0000000000017941 */ /* 0x000fea0003800200 */
.L_x_9:
[C---:B------:R-:W-:Y:S01]  /*0920*/  IMAD.SHL.U32 R8, R25.reuse, 0x40, RZ ;  /* 0x0000004019087824 */ /* 0x040fe200078e00ff */
[----:B------:R-:W-:Y:S01]  /*0930*/  LOP3.LUT R12, R25, 0x1, RZ, 0xc0, !PT ;  /* 0x00000001190c7812 */ /* 0x000fe200078ec0ff */
[----:B------:R-:W-:Y:S02]  /*0940*/  IMAD.MOV.U32 R18, RZ, RZ, 0x20fd8164 ;  /* 0x20fd8164ff127424 */ /* 0x000fe400078e00ff */
[----:B------:R-:W-:Y:S01]  /*0950*/  IMAD.MOV.U32 R19, RZ, RZ, 0x3da8ff83 ;  /* 0x3da8ff83ff137424 */ /* 0x000fe200078e00ff */
[----:B------:R-:W-:Y:S01]  /*0960*/  LOP3.LUT R8, R8, 0x40, RZ, 0xc0, !PT ;  /* 0x0000004008087812 */ /* 0x000fe200078ec0ff */
[----:B------:R-:W-:Y:S01]  /*0970*/  DMUL R36, R34, R34 ;  /* 0x0000002222247228 */ /* 0x000fe20000000000 */
[----:B------:R0:W2:Y:S02]  /*0980*/  LDG.E.128 R20, desc[UR4][R2.64] ;  /* 0x0000000402147981 */ /* 0x0000a4000c1e1d00 */
[----:B------:R-:W-:-:S05]  /*0990*/  IADD3 R16, P0, PT, R8, UR10, RZ ;  /* 0x0000000a08107c10 */ /* 0x000fca000ff1e0ff */
[----:B------:R-:W-:-:S05]  /*09a0*/  IMAD.X R17, RZ, RZ, UR11, P0 ;  /* 0x0000000bff117e24 */ /* 0x000fca00080e06ff */
[----:B------:R-:W3:Y:S01]  /*09b0*/  LDG.E.128.CONSTANT R8, desc[UR4][R16.64] ;  /* 0x0000000410087981 */ /* 0x000ee2000c1e9d00 */
[----:B------:R-:W-:-:S03]  /*09c0*/  ISETP.NE.U32.AND P0, PT, R12, 0x1, PT ;  /* 0x000000010c00780c */ /* 0x000fc60003f05070 */
[----:B------:R-:W4:Y:S01]  /*09d0*/  LDG.E.128.CONSTANT R12, desc[UR4][R16.64+0x10] ;  /* 0x00001004100c7981 */ /* 0x000f22000c1e9d00 */
[----:B------:R-:W-:Y:S02]  /*09e0*/  FSEL R18, R18, -8.06006814911005101289e+34, !P0 ;  /* 0xf9785eba12127808 */ /* 0x000fe40004000000 */
[----:B------:R-:W-:-:S06]  /*09f0*/  FSEL R19, -R19, 0.11223486810922622681, !P0 ;  /* 0x3de5db6513137808 */ /* 0x000fcc0004000100 */
[C---:B---3--:R-:W-:Y:S01]  /*0a00*/  DFMA R8, R36.reuse, R18, R8 ;  /* 0x000000122408722b */ /* 0x048fe20000000008 */
[----:B------:R-:W3:Y:S07]  /*0a10*/  LDG.E.128.CONSTANT R16, desc[UR4][R16.64+0x20] ;  /* 0x0000200410107981 */ /* 0x000eee000c1e9d00 */
[----:B------:R-:W-:-:S08]  /*0a20*/  DFMA R8, R36, R8, R10 ;  /* 0x000000082408722b */ /* 0x000fd0000000000a */
[----:B----4-:R-:W-:-:S08]  /*0a30*/  DFMA R8, R36, R8, R12 ;  /* 0x000000082408722b */ /* 0x010fd0000000000c */
[----:B------:R-:W-:Y:S01]  /*0a40*/  DFMA R8, R36, R8, R14 ;  /* 0x000000082408722b */ /* 0x000fe2000000000e */
[----:B------:R-:W-:Y:S01]  /*0a50*/  VIADD R24, R24, 0x1 ;  /* 0x0000000118187836 */ /* 0x000fe20000000000 */
[----:B0-----:R-:W-:Y:S01]  /*0a60*/  IADD3 R2, P1, PT, R2, 0x10, RZ ;  /* 0x0000001002027810 */ /* 0x001fe20007f3e0ff */
[----:B------:R-:W-:-:S04]  /*0a70*/  DADD R26, R26, 1 ;  /* 0x3ff000001a1a7429 */ /* 0x000fc80000000000 */
[----:B------:R-:W-:Y:S01]  /*0a80*/  IMAD.X R3, RZ, RZ, R3, P1 ;  /* 0x000000ffff037224 */ /* 0x000fe200008e0603 */
[----:B---3--:R-:W-:-:S08]  /*0a90*/  DFMA R8, R36, R8, R16 ;  /* 0x000000082408722b */ /* 0x008fd00000000010 */
[----:B------:R-:W-:-:S08]  /*0aa0*/  DFMA R8, R36, R8, R18 ;  /* 0x000000082408722b */ /* 0x000fd00000000012 */
[----:B------:R-:W-:Y:S02]  /*0ab0*/  DFMA R34, R8, R34, R34 ;  /* 0x000000220822722b */ /* 0x000fe40000000022 */
[----:B------:R-:W-:-:S10]  /*0ac0*/  DFMA R8, R36, R8, 1 ;  /* 0x3ff000002408742b */ /* 0x000fd40000000008 */
[----:B------:R-:W-:Y:S02]  /*0ad0*/  FSEL R10, R8, R34, !P0 ;  /* 0x00000022080a7208 */ /* 0x000fe40004000000 */
[----:B------:R-:W-:-:S06]  /*0ae0*/  FSEL R11, R9, R35, !P0 ;  /* 0x00000023090b7208 */ /* 0x000fcc0004000000 */
[----:B------:R-:W-:Y:S01]  /*0af0*/  DADD R8, RZ, -R10 ;  /* 0x00000000ff087229 */ /* 0x000fe2000000080a */
[----:B------:R-:W-:-:S09]  /*0b00*/  LOP3.LUT P0, RZ, R25, 0x2, RZ, 0xc0, !PT ;  /* 0x0000000219ff7812 */ /* 0x000fd2000780c0ff */
[----:B------:R-:W-:Y:S02]  /*0b10*/  FSEL R8, R10, R8, !P0 ;  /* 0x000000080a087208 */ /* 0x000fe40004000000 */
[----:B------:R-:W-:-:S06]  /*0b20*/  FSEL R9, R11, R9, !P0 ;  /* 0x000000090b097208 */ /* 0x000fcc0004000000 */
[C---:B--2---:R-:W-:Y:S02]  /*0b30*/  DMUL R10, R8.reuse, R22 ;  /* 0x00000016080a7228 */ /* 0x044fe40000000000 */
[----:B------:R-:W-:-:S06]  /*0b40*/  DMUL R8, R8, R20 ;  /* 0x0000001408087228 */ /* 0x000fcc0000000000 */
[C---:B------:R-:W-:Y:S02]  /*0b50*/  DFMA R10, R32.reuse, R20, -R10 ;  /* 0x00000014200a722b */ /* 0x040fe4000000080a */
[----:B------:R-:W-:-:S06]  /*0b60*/  DFMA R8, R32, R22, R8 ;  /* 0x000000162008722b */ /* 0x000fcc0000000008 */
[----:B------:R-:W-:Y:S02]  /*0b70*/  DADD R4, R10, R4 ;  /* 0x000000000a047229 */ /* 0x000fe40000000004 */
[----:B------:R-:W-:Y:S01]  /*0b80*/  DADD R6, R8, R6 ;  /* 0x0000000008067229 */ /* 0x000fe20000000006 */
[----:B------:R-:W-:-:S06]  /*0b90*/  ISETP.NE.AND P0, PT, R24, RZ, PT ;  /* 0x000000ff1800720c */ /* 0x000fcc0003f05270 */
[----:B------:R0:W-:Y:S07]  /*0ba0*/  STG.E.128 desc[UR4][R30.64+0x10], R4 ;  /* 0x000010041e007986 */ /* 0x0001ee000c101d04 */
[----:B------:R-:W-:Y:S05]  /*0bb0*/  @P0 BRA `(.L_x_11) ;  /* 0xfffffff400940947 */ /* 0x000fea000383ffff */
.L_x_2:
[----:B------:R-:W-:Y:S05]  /*0bc0*/  BSYNC.RECONVERGENT B0 ;  /* 0x0000000000007941 */ /* 0x000fea0003800200 */
.L_x_0:
[----:B------:R-:W2:Y:S02]  /*0bd0*/  LDCU UR6, c[0x0][0x390] ;  /* 0x00007200ff0677ac */ /* 0x000ea40008000800 */
[----:B--2---:R-:W2:Y:S02]  /*0be0*/  I2F.F64 R8, UR6 ;  /* 0x0000000600087d12 */ /* 0x004ea40008201c00 */
[----:B--2---:R-:W-:-:S06]  /*0bf0*/  DADD R14, -RZ, |R8| ;  /* 0x00000000ff0e7229 */ /* 0x004fcc0000000508 */
[----:B------:R-:W2:Y:S04]  /*0c00*/  MUFU.RCP64H R3, R15 ;  /* 0x0000000f00037308 */ /* 0x000ea80000001800 */
[----:B------:R-:W-:-:S05]  /*0c10*/  VIADD R2, R15, 0x300402 ;  /* 0x003004020f027836 */ /* 0x000fca0000000000 */
[----:B------:R-:W-:Y:S01]  /*0c20*/  FSETP.GEU.AND P0, PT, |R2|, 5.8789094863358348022e-39, PT ;  /* 0x004004020200780b */ /* 0x000fe20003f0e200 */
[----:B--2---:R-:W-:-:S08]  /*0c30*/  DFMA R10, -|R8|, R2, 1 ;  /* 0x3ff00000080a742b */ /* 0x004fd00000000302 */
[----:B------:R-:W-:-:S08]  /*0c40*/  DFMA R10, R10, R10, R10 ;  /* 0x0000000a0a0a722b */ /* 0x000fd0000000000a */
[----:B------:R-:W-:-:S08]  /*0c50*/  DFMA R10, R2, R10, R2 ;  /* 0x0000000a020a722b */ /* 0x000fd00000000002 */
[----:B------:R-:W-:-:S08]  /*0c60*/  DFMA R12, -|R8|, R10, 1 ;  /* 0x3ff00000080c742b */ /* 0x000fd0000000030a */
[----:B------:R-:W-:Y:S01]  /*0c70*/  DFMA R10, R10, R12, R10 ;  /* 0x0000000c0a0a722b */ /* 0x000fe2000000000a */
[----:B------:R-:W-:Y:S10]  /*0c80*/  @P0 BRA `(.L_x_12) ;  /* 0x0000000000200947 */ /* 0x000ff40003800000 */
[----:B------:R-:W-:Y:S01]  /*0c90*/  LOP3.LUT R0, R15, 0x7fffffff, RZ, 0xc0, !PT ;  /* 0x7fffffff0f007812 */ /* 0x000fe200078ec0ff */
[----:B------:R-:W-:Y:S02]  /*0ca0*/  IMAD.MOV.U32 R10, RZ, RZ, R14 ;  /* 0x000000ffff0a7224 */ /* 0x000fe400078e000e */
[----:B------:R-:W-:Y:S02]  /*0cb0*/  IMAD.MOV.U32 R11, RZ, RZ, R15 ;  /* 0x000000ffff0b7224 */ /* 0x000fe400078e000f */
[----:B------:R-:W-:Y:S01]  /*0cc0*/  VIADD R14, R0, 0xfff00000 ;  /* 0xfff00000000e7836 */ /* 0x000fe20000000000 */
[----:B------:R-:W-:-:S07]  /*0cd0*/  MOV R0, 0xcf0 ;  /* 0x00000cf000007802 */ /* 0x000fce0000000f00 */
[----:B01---5:R-:W-:Y:S05]  /*0ce0*/  CALL.REL.NOINC `($__internal_0_$__cuda_sm20_dblrcp_rn_slowpath_v3) ;  /* 0x00000000007c7944 */ /* 0x023fea0003c00000 */
[----:B------:R-:W-:Y:S02]  /*0cf0*/  IMAD.MOV.U32 R10, RZ, RZ, R14 ;  /* 0x000000ffff0a7224 */ /* 0x000fe400078e000e */
[----:B------:R-:W-:-:S07]  /*0d00*/  IMAD.MOV.U32 R11, RZ, RZ, R15 ;  /* 0x000000ffff0b7224 */ /* 0x000fce00078e000f */
.L_x_12:
[-C--:B------:R-:W-:Y:S02]  /*0d10*/  DMUL R2, RZ, R10.reuse ;  /* 0x0000000aff027228 */ /* 0x080fe40000000000 */
[----:B------:R-:W-:Y:S02]  /*0d20*/  DMUL R8, R8, R10 ;  /* 0x0000000a08087228 */ /* 0x000fe40000000000 */
[C---:B0----5:R-:W-:Y:S02]  /*0d30*/  DMUL R4, R10.reuse, R4 ;  /* 0x000000040a047228 */ /* 0x061fe40000000000 */
[----:B------:R-:W-:Y:S02]  /*0d40*/  DMUL R6, R10, R6 ;  /* 0x000000060a067228 */ /* 0x000fe40000000000 */
[----:B------:R-:W-:-:S08]  /*0d50*/  DMUL R12, R2, R2 ;  /* 0x00000002020c7228 */ /* 0x000fd00000000000 */
[----:B------:R-:W-:-:S06]  /*0d60*/  DFMA R18, R8, R8, R12 ;  /* 0x000000080812722b */ /* 0x000fcc000000000c */
[----:B------:R-:W0:Y:S04]  /*0d70*/  MUFU.RCP64H R13, R19 ;  /* 0x00000013000d7308 */ /* 0x000e280000001800 */
[----:B------:R-:W-:-:S05]  /*0d80*/  VIADD R12, R19, 0x300402 ;  /* 0x00300402130c7836 */ /* 0x000fca0000000000 */
[----:B------:R-:W-:Y:S01]  /*0d90*/  FSETP.GEU.AND P0, PT, |R12|, 5.8789094863358348022e-39, PT ;  /* 0x004004020c00780b */ /* 0x000fe20003f0e200 */
[----:B0-----:R-:W-:-:S08]  /*0da0*/  DFMA R14, -R18, R12, 1 ;  /* 0x3ff00000120e742b */ /* 0x001fd0000000010c */
[----:B------:R-:W-:-:S08]  /*0db0*/  DFMA R14, R14, R14, R14 ;  /* 0x0000000e0e0e722b */ /* 0x000fd0000000000e */
[----:B------:R-:W-:-:S08]  /*0dc0*/  DFMA R14, R12, R14, R12 ;  /* 0x0000000e0c0e722b */ /* 0x000fd0000000000c */
[----:B------:R-:W-:-:S08]  /*0dd0*/  DFMA R16, -R18, R14, 1 ;  /* 0x3ff000001210742b */ /* 0x000fd0000000010e */
[----:B------:R-:W-:Y:S01]  /*0de0*/  DFMA R14, R14, R16, R14 ;  /* 0x000000100e0e722b */ /* 0x000fe2000000000e */
[----:B------:R-:W-:Y:S10]  /*0df0*/  @P0 BRA `(.L_x_13) ;  /* 0x0000000000180947 */ /* 0x000ff40003800000 */
[----:B------:R-:W-:Y:S01]  /*0e00*/  LOP3.LUT R0, R19, 0x7fffffff, RZ, 0xc0, !PT ;  /* 0x7fffffff13007812 */ /* 0x000fe200078ec0ff */
[----:B------:R-:W-:Y:S02]  /*0e10*/  IMAD.MOV.U32 R10, RZ, RZ, R18 ;  /* 0x000000ffff0a7224 */ /* 0x000fe400078e0012 */
[----:B------:R-:W-:Y:S02]  /*0e20*/  IMAD.MOV.U32 R11, RZ, RZ, R19 ;  /* 0x000000ffff0b7224 */ /* 0x000fe400078e0013 */
[----:B------:R-:W-:Y:S01]  /*0e30*/  VIADD R14, R0, 0xfff00000 ;  /* 0xfff00000000e7836 */ /* 0x000fe20000000000 */
[----:B------:R-:W-:-:S07]  /*0e40*/  MOV R0, 0xe60 ;  /* 0x00000e6000007802 */ /* 0x000fce0000000f00 */
[----:B-1----:R-:W-:Y:S05]  /*0e50*/  CALL.REL.NOINC `($__internal_0_$__cuda_sm20_dblrcp_rn_slowpath_v3) ;  /* 0x0000000000207944 */ /* 0x002fea0003c00000 */
.L_x_13:
[-C--:B------:R-:W-:Y:S02]  /*0e60*/  DMUL R10, R6, R2.reuse ;  /* 0x00000002060a7228 */ /* 0x080fe40000000000 */
[----:B------:R-:W-:-:S06]  /*0e70*/  DMUL R2, R4, R2 ;  /* 0x0000000204027228 */ /* 0x000fcc0000000000 */
[-C--:B------:R-:W-:Y:S02]  /*0e80*/  DFMA R10, R4, R8.reuse, R10 ;  /* 0x00000008040a722b */ /* 0x080fe4000000000a */
[----:B------:R-:W-:-:S06]  /*0e90*/  DFMA R2, R6, R8, -R2 ;  /* 0x000000080602722b */ /* 0x000fcc0000000802 */
[-C--:B------:R-:W-:Y:S02]  /*0ea0*/  DMUL R12, R10, R14.reuse ;  /* 0x0000000e0a0c7228 */ /* 0x080fe40000000000 */
[----:B------:R-:W-:-:S07]  /*0eb0*/  DMUL R14, R2, R14 ;  /* 0x0000000e020e7228 */ /* 0x000fce0000000000 */
[----:B------:R-:W-:Y:S01]  /*0ec0*/  STG.E.128 desc[UR4][R30.64+0x10], R12 ;  /* 0x0000100c1e007986 */ /* 0x000fe2000c101d04 */
[----:B------:R-:W-:Y:S05]  /*0ed0*/  EXIT ;  /* 0x000000000000794d */ /* 0x000fea0003800000 */
        .weak           $__internal_0_$__cuda_sm20_dblrcp_rn_slowpath_v3
        .type           $__internal_0_$__cuda_sm20_dblrcp_rn_slowpath_v3,@function
        .size           $__internal_0_$__cuda_sm20_dblrcp_rn_slowpath_v3,($__internal_1_$__cuda_sm20_div_rn_f64_full - $__internal_0_$__cuda_sm20_dblrcp_rn_slowpath_v3)
$__internal_0_$__cuda_sm20_dblrcp_rn_slowpath_v3:
[----:B------:R-:W-:-:S14]  /*0ee0*/  DSETP.GTU.AND P0, PT, |R10|, +INF , PT ;  /* 0x7ff000000a00742a */ /* 0x000fdc0003f0c200 */
[----:B------:R-:W-:Y:S05]  /*0ef0*/  @P0 BRA `(.L_x_14) ;  /* 0x00000000007c0947 */ /* 0x000fea0003800000 */
[----:B------:R-:W-:-:S05]  /*0f00*/  LOP3.LUT R15, R11, 0x7fffffff, RZ, 0xc0, !PT ;  /* 0x7fffffff0b0f7812 */ /* 0x000fca00078ec0ff */
[----:B------:R-:W-:-:S05]  /*0f10*/  VIADD R12, R15, 0xffffffff ;  /* 0xffffffff0f0c7836 */ /* 0x000fca0000000000 */
[----:B------:R-:W-:-:S13]  /*0f20*/  ISETP.GE.U32.AND P0, PT, R12, 0x7fefffff, PT ;  /* 0x7fefffff0c00780c */ /* 0x000fda0003f06070 */
[----:B------:R-:W-:Y:S01]  /*0f30*/  @P0 LOP3.LUT R13, R11, 0x7ff00000, RZ, 0x3c, !PT ;  /* 0x7ff000000b0d0812 */ /* 0x000fe200078e3cff */
[----:B------:R-:W-:Y:S01]  /*0f40*/  @P0 IMAD.MOV.U32 R12, RZ, RZ, RZ ;  /* 0x000000ffff0c0224 */ /* 0x000fe200078e00ff */
[----:B------:R-:W-:Y:S06]  /*0f50*/  @P0 BRA `(.L_x_15) ;  /* 0x00000000006c0947 */ /* 0x000fec0003800000 */
[----:B------:R-:W-:-:S13]  /*0f60*/  ISETP.GE.U32.AND P0, PT, R15, 0x1000001, PT ;  /* 0x010000010f00780c */ /* 0x000fda0003f06070 */
[----:B------:R-:W-:Y:S05]  /*0f70*/  @!P0 BRA `(.L_x_16) ;  /* 0x0000000000348947 */ /* 0x000fea0003800000 */
[----:B------:R-:W-:Y:S02]  /*0f80*/  VIADD R13, R11, 0xc0200000 ;  /* 0xc02000000b0d7836 */ /* 0x000fe40000000000 */
[----:B------:R-:W-:Y:S02]  /*0f90*/  IMAD.MOV.U32 R12, RZ, RZ, R10 ;  /* 0x000000ffff0c7224 */ /* 0x000fe400078e000a */
[----:B------:R-:W0:Y:S04]  /*0fa0*/  MUFU.RCP64H R15, R13 ;  /* 0x0000000d000f7308 */ /* 0x000e280000001800 */
[----:B0-----:R-:W-:-:S08]  /*0fb0*/  DFMA R16, -R12, R14, 1 ;  /* 0x3ff000000c10742b */ /* 0x001fd0000000010e */
[----:B------:R-:W-:-:S08]  /*0fc0*/  DFMA R16, R16, R16, R16 ;  /* 0x000000101010722b */ /* 0x000fd00000000010 */
[----:B------:R-:W-:-:S08]  /*0fd0*/  DFMA R16, R14, R16, R14 ;  /* 0x000000100e10722b */ /* 0x000fd0000000000e */
[----:B------:R-:W-:-:S08]  /*0fe0*/  DFMA R14, -R12, R16, 1 ;  /* 0x3ff000000c0e742b */ /* 0x000fd00000000110 */
[----:B------:R-:W-:-:S08]  /*0ff0*/  DFMA R14, R16, R14, R16 ;  /* 0x0000000e100e722b */ /* 0x000fd00000000010 */
[----:B------:R-:W-:-:S08]  /*1000*/  DMUL R14, R14, 2.2250738585072013831e-308 ;  /* 0x001000000e0e7828 */ /* 0x000fd00000000000 */
[----:B------:R-:W-:-:S08]  /*1010*/  DFMA R10, -R10, R14, 1 ;  /* 0x3ff000000a0a742b */ /* 0x000fd0000000010e */
[----:B------:R-:W-:-:S08]  /*1020*/  DFMA R10, R10, R10, R10 ;  /* 0x0000000a0a0a722b */ /* 0x000fd0000000000a */
[----:B------:R-:W-:Y:S01]  /*1030*/  DFMA R12, R14, R10, R14 ;  /* 0x0000000a0e0c722b */ /* 0x000fe2000000000e */
[----:B------:R-:W-:Y:S10]  /*1040*/  BRA `(.L_x_15) ;  /* 0x0000000000307947 */ /* 0x000ff40003800000 */
.L_x_16:
[----:B------:R-:W-:Y:S01]  /*1050*/  DMUL R10, R10, 8.11296384146066816958e+31 ;  /* 0x469000000a0a7828 */ /* 0x000fe20000000000 */
[----:B------:R-:W-:-:S05]  /*1060*/  IMAD.MOV.U32 R12, RZ, RZ, R14 ;  /* 0x000000ffff0c7224 */ /* 0x000fca00078e000e */
[----:B------:R-:W0:Y:S02]  /*1070*/  MUFU.RCP64H R13, R11 ;  /* 0x0000000b000d7308 */ /* 0x000e240000001800 */
[----:B0-----:R-:W-:-:S08]  /*1080*/  DFMA R14, -R10, R12, 1 ;  /* 0x3ff000000a0e742b */ /* 0x001fd0000000010c */
[----:B------:R-:W-:-:S08]  /*1090*/  DFMA R14, R14, R14, R14 ;  /* 0x0000000e0e0e722b */ /* 0x000fd0000000000e */
[----:B------:R-:W-:-:S08]  /*10a0*/  DFMA R14, R12, R14, R12 ;  /* 0x0000000e0c0e722b */ /* 0x000fd0000000000c */
[----:B------:R-:W-:-:S08]  /*10b0*/  DFMA R12, -R10, R14, 1 ;  /* 0x3ff000000a0c742b */ /* 0x000fd0000000010e */
[----:B------:R-:W-:-:S08]  /*10c0*/  DFMA R12, R14, R12, R14 ;  /* 0x0000000c0e0c722b */ /* 0x000fd0000000000e */
[----:B------:R-:W-:Y:S01]  /*10d0*/  DMUL R12, R12, 8.11296384146066816958e+31 ;  /* 0x469000000c0c7828 */ /* 0x000fe20000000000 */
[----:B------:R-:W-:Y:S10]  /*10e0*/  BRA `(.L_x_15) ;  /* 0x0000000000087947 */ /* 0x000ff40003800000 */
.L_x_14:
[----:B------:R-:W-:Y:S01]  /*10f0*/  LOP3.LUT R13, R11, 0x80000, RZ, 0xfc, !PT ;  /* 0x000800000b0d7812 */ /* 0x000fe200078efcff */
[----:B------:R-:W-:-:S07]  /*1100*/  IMAD.MOV.U32 R12, RZ, RZ, R10 ;  /* 0x000000ffff0c7224 */ /* 0x000fce00078e000a */
.L_x_15:
[----:B------:R-:W-:Y:S02]  /*1110*/  IMAD.MOV.U32 R10, RZ, RZ, R0 ;  /* 0x000000ffff0a7224 */ /* 0x000fe400078e0000 */
[----:B------:R-:W-:Y:S02]  /*1120*/  IMAD.MOV.U32 R11, RZ, RZ, 0x0 ;  /* 0x00000000ff0b7424 */ /* 0x000fe400078e00ff */
[----:B------:R-:W-:Y:S02]  /*1130*/  IMAD.MOV.U32 R14, RZ, RZ, R12 ;  /* 0x000000ffff0e7224 */ /* 0x000fe400078e000c */
[----:B------:R-:W-:Y:S01]  /*1140*/  IMAD.MOV.U32 R15, RZ, RZ, R13 ;  /* 0x000000ffff0f7224 */ /* 0x000fe200078e000d */
[----:B------:R-:W-:Y:S06]  /*1150*/  RET.REL.NODEC R10 `(_Z20fft_kernel_transposeP10FreqMatrixS0_i) ;  /* 0xffffffec0aa87950 */ /* 0x000fec0003c3ffff */
        .weak           $__internal_1_$__cuda_sm20_div_rn_f64_full
        .type           $__internal_1_$__cuda_sm20_div_rn_f64_full,@function
        .size           $__internal_1_$__cuda_sm20_div_rn_f64_full,($_Z20fft_kernel_transposeP10FreqMatrixS0_i$__internal_trig_reduction_slowpathd - $__internal_1_$__cuda_sm20_div_rn_f64_full)
$__internal_1_$__cuda_sm20_div_rn_f64_full:
[C---:B------:R-:W-:Y:S01]  /*1160*/  FSETP.GEU.AND P0, PT, |R29|.reuse, 1.469367938527859385e-39, PT ;  /* 0x001000001d00780b */ /* 0x040fe20003f0e200 */
[--C-:B------:R-:W-:Y:S01]  /*1170*/  IMAD.MOV.U32 R14, RZ, RZ, R28.reuse ;  /* 0x000000ffff0e7224 */ /* 0x100fe200078e001c */
[----:B------:R-:W-:Y:S01]  /*1180*/  LOP3.LUT R8, R29, 0x800fffff, RZ, 0xc0, !PT ;  /* 0x800fffff1d087812 */ /* 0x000fe200078ec0ff */
[----:B------:R-:W-:Y:S01]  /*1190*/  IMAD.MOV.U32 R15, RZ, RZ, R29 ;  /* 0x000000ffff0f7224 */ /* 0x000fe200078e001d */
[C---:B------:R-:W-:Y:S01]  /*11a0*/  FSETP.GEU.AND P2, PT, |R11|.reuse, 1.469367938527859385e-39, PT ;  /* 0x001000000b00780b */ /* 0x040fe20003f4e200 */
[----:B------:R-:W-:Y:S01]  /*11b0*/  IMAD.MOV.U32 R16, RZ, RZ, 0x1 ;  /* 0x00000001ff107424 */ /* 0x000fe200078e00ff */
[----:B------:R-:W-:Y:S01]  /*11c0*/  LOP3.LUT R9, R8, 0x3ff00000, RZ, 0xfc, !PT ;  /* 0x3ff0000008097812 */ /* 0x000fe200078efcff */
[----:B------:R-:W-:Y:S01]  /*11d0*/  IMAD.MOV.U32 R8, RZ, RZ, R28 ;  /* 0x000000ffff087224 */ /* 0x000fe200078e001c */
[----:B------:R-:W-:Y:S01]  /*11e0*/  LOP3.LUT R23, R11, 0x7ff00000, RZ, 0xc0, !PT ;  /* 0x7ff000000b177812 */ /* 0x000fe200078ec0ff */
[----:B------:R-:W-:Y:S01]  /*11f0*/  IMAD.MOV.U32 R22, RZ, RZ, 0x1ca00000 ;  /* 0x1ca00000ff167424 */ /* 0x000fe200078e00ff */
[----:B------:R-:W-:Y:S01]  /*1200*/  LOP3.LUT R34, R29, 0x7ff00000, RZ, 0xc0, !PT ;  /* 0x7ff000001d227812 */ /* 0x000fe200078ec0ff */
[----:B------:R-:W-:Y:S02]  /*1210*/  BSSY.RECONVERGENT B2, `(.L_x_17) ;  /* 0x000004e000027945 */ /* 0x000fe40003800200 */
[----:B------:R-:W-:Y:S01]  /*1220*/  @!P0 DMUL R8, R14, 8.98846567431157953865e+307 ;  /* 0x7fe000000e088828 */ /* 0x000fe20000000000 */
[----:B------:R-:W-:Y:S01]  /*1230*/  ISETP.GE.U32.AND P1, PT, R23, R34, PT ;  /* 0x000000221700720c */ /* 0x000fe20003f26070 */
[----:B------:R-:W-:-:S02]  /*1240*/  IMAD.MOV.U32 R25, RZ, RZ, R23 ;  /* 0x000000ffff197224 */ /* 0x000fc400078e0017 */
[----:B------:R-:W-:Y:S02]  /*1250*/  @!P2 LOP3.LUT R18, R15, 0x7ff00000, RZ, 0xc0, !PT ;  /* 0x7ff000000f12a812 */ /* 0x000fe400078ec0ff */
[----:B------:R-:W0:Y:S02]  /*1260*/  MUFU.RCP64H R17, R9 ;  /* 0x0000000900117308 */ /* 0x000e240000001800 */
[----:B------:R-:W-:Y:S01]  /*1270*/  @!P2 ISETP.GE.U32.AND P3, PT, R23, R18, PT ;  /* 0x000000121700a20c */ /* 0x000fe20003f66070 */
[----:B------:R-:W-:Y:S01]  /*1280*/  @!P2 IMAD.MOV.U32 R18, RZ, RZ, RZ ;  /* 0x000000ffff12a224 */ /* 0x000fe200078e00ff */
[----:B------:R-:W-:Y:S02]  /*1290*/  @!P0 LOP3.LUT R34, R9, 0x7ff00000, RZ, 0xc0, !PT ;  /* 0x7ff0000009228812 */ /* 0x000fe400078ec0ff */
[----:B------:R-:W-:-:S03]  /*12a0*/  @!P2 SEL R19, R22, 0x63400000, !P3 ;  /* 0x634000001613a807 */ /* 0x000fc60005800000 */
[----:B------:R-:W-:Y:S01]  /*12b0*/  VIADD R33, R34, 0xffffffff ;  /* 0xffffffff22217836 */ /* 0x000fe20000000000 */
[----:B------:R-:W-:-:S04]  /*12c0*/  @!P2 LOP3.LUT R19, R19, 0x80000000, R11, 0xf8, !PT ;  /* 0x800000001313a812 */ /* 0x000fc800078ef80b */
[----:B------:R-:W-:Y:S01]  /*12d0*/  @!P2 LOP3.LUT R19, R19, 0x100000, RZ, 0xfc, !PT ;  /* 0x001000001313a812 */ /* 0x000fe200078efcff */
[----:B0-----:R-:W-:-:S08]  /*12e0*/  DFMA R12, R16, -R8, 1 ;  /* 0x3ff00000100c742b */ /* 0x001fd00000000808 */
[----:B------:R-:W-:-:S08]  /*12f0*/  DFMA R12, R12, R12, R12 ;  /* 0x0000000c0c0c722b */ /* 0x000fd0000000000c */
[----:B------:R-:W-:Y:S01]  /*1300*/  DFMA R16, R16, R12, R16 ;  /* 0x0000000c1010722b */ /* 0x000fe20000000010 */
[----:B------:R-:W-:Y:S01]  /*1310*/  SEL R13, R22, 0x63400000, !P1 ;  /* 0x63400000160d7807 */ /* 0x000fe20004800000 */
[----:B------:R-:W-:-:S03]  /*1320*/  IMAD.MOV.U32 R12, RZ, RZ, R10 ;  /* 0x000000ffff0c7224 */ /* 0x000fc600078e000a */
[----:B------:R-:W-:-:S03]  /*1330*/  LOP3.LUT R13, R13, 0x800fffff, R11, 0xf8, !PT ;  /* 0x800fffff0d0d7812 */ /* 0x000fc600078ef80b */
[----:B------:R-:W-:-:S03]  /*1340*/  DFMA R20, R16, -R8, 1 ;  /* 0x3ff000001014742b */ /* 0x000fc60000000808 */
[----:B------:R-:W-:-:S05]  /*1350*/  @!P2 DFMA R12, R12, 2, -R18 ;  /* 0x400000000c0ca82b */ /* 0x000fca0000000812 */
[----:B------:R-:W-:-:S05]  /*1360*/  DFMA R20, R16, R20, R16 ;  /* 0x000000141014722b */ /* 0x000fca0000000010 */
[----:B------:R-:W-:-:S03]  /*1370*/  @!P2 LOP3.LUT R25, R13, 0x7ff00000, RZ, 0xc0, !PT ;  /* 0x7ff000000d19a812 */ /* 0x000fc600078ec0ff */
[----:B------:R-:W-:Y:S02]  /*1380*/  DMUL R16, R20, R12 ;  /* 0x0000000c14107228 */ /* 0x000fe40000000000 */
[----:B------:R-:W-:-:S05]  /*1390*/  VIADD R18, R25, 0xffffffff ;  /* 0xffffffff19127836 */ /* 0x000fca0000000000 */
[----:B------:R-:W-:Y:S01]  /*13a0*/  ISETP.GT.U32.AND P0, PT, R18, 0x7feffffe, PT ;  /* 0x7feffffe1200780c */ /* 0x000fe20003f04070 */
[----:B------:R-:W-:-:S03]  /*13b0*/  DFMA R18, R16, -R8, R12 ;  /* 0x800000081012722b */ /* 0x000fc6000000000c */
[----:B------:R-:W-:-:S05]  /*13c0*/  ISETP.GT.U32.OR P0, PT, R33, 0x7feffffe, P0 ;  /* 0x7feffffe2100780c */ /* 0x000fca0000704470 */
[----:B------:R-:W-:-:S08]  /*13d0*/  DFMA R18, R20, R18, R16 ;  /* 0x000000121412722b */ /* 0x000fd00000000010 */
[----:B------:R-:W-:Y:S05]  /*13e0*/  @P0 BRA `(.L_x_18) ;  /* 0x00000000006c0947 */ /* 0x000fea0003800000 */
[----:B------:R-:W-:Y:S01]  /*13f0*/  LOP3.LUT R16, R15, 0x7ff00000, RZ, 0xc0, !PT ;  /* 0x7ff000000f107812 */ /* 0x000fe200078ec0ff */
[----:B------:R-:W-:-:S03]  /*1400*/  IMAD.MOV.U32 R20, RZ, RZ, RZ ;  /* 0x000000ffff147224 */ /* 0x000fc600078e00ff */
[CC--:B------:R-:W-:Y:S02]  /*1410*/  VIADDMNMX R10, R23.reuse, -R16.reuse, 0xb9600000, !PT ;  /* 0xb9600000170a7446 */ /* 0x0c0fe40007800910 */
[----:B------:R-:W-:Y:S02]  /*1420*/  ISETP.GE.U32.AND P0, PT, R23, R16, PT ;  /* 0x000000101700720c */ /* 0x000fe40003f06070 */
[----:B------:R-:W-:Y:S02]  /*1430*/  VIMNMX R10, PT, PT, R10, 0x46a00000, PT ;  /* 0x46a000000a0a7848 */ /* 0x000fe40003fe0100 */
[----:B------:R-:W-:-:S05]  /*1440*/  SEL R11, R22, 0x63400000, !P0 ;  /* 0x63400000160b7807 */ /* 0x000fca0004000000 */
[----:B------:R-:W-:-:S04]  /*1450*/  IMAD.IADD R10, R10, 0x1, -R11 ;  /* 0x000000010a0a7824 */ /* 0x000fc800078e0a0b */
[----:B------:R-:W-:-:S06]  /*1460*/  VIADD R21, R10, 0x7fe00000 ;  /* 0x7fe000000a157836 */ /* 0x000fcc0000000000 */
[----:B------:R-:W-:-:S10]  /*1470*/  DMUL R16, R18, R20 ;  /* 0x0000001412107228 */ /* 0x000fd40000000000 */
[----:B------:R-:W-:-:S13]  /*1480*/  FSETP.GTU.AND P0, PT, |R17|, 1.469367938527859385e-39, PT ;  /* 0x001000001100780b */ /* 0x000fda0003f0c200 */
[----:B------:R-:W-:Y:S05]  /*1490*/  @P0 BRA `(.L_x_19) ;  /* 0x0000000000940947 */ /* 0x000fea0003800000 */
[----:B------:R-:W-:Y:S01]  /*14a0*/  DFMA R8, R18, -R8, R12 ;  /* 0x800000081208722b */ /* 0x000fe2000000000c */
[----:B------:R-:W-:-:S09]  /*14b0*/  IMAD.MOV.U32 R20, RZ, RZ, RZ ;  /* 0x000000ffff147224 */ /* 0x000fd200078e00ff */
[C---:B------:R-:W-:Y:S02]  /*14c0*/  FSETP.NEU.AND P0, PT, R9.reuse, RZ, PT ;  /* 0x000000ff0900720b */ /* 0x040fe40003f0d000 */
[----:B------:R-:W-:-:S04]  /*14d0*/  LOP3.LUT R15, R9, 0x80000000, R15, 0x48, !PT ;  /* 0x80000000090f7812 */ /* 0x000fc800078e480f */
[----:B------:R-:W-:-:S07]  /*14e0*/  LOP3.LUT R21, R15, R21, RZ, 0xfc, !PT ;  /* 0x000000150f157212 */ /* 0x000fce00078efcff */
[----:B------:R-:W-:Y:S05]  /*14f0*/  @!P0 BRA `(.L_x_19) ;  /* 0x00000000007c8947 */ /* 0x000fea0003800000 */
[----:B------:R-:W-:Y:S02]  /*1500*/  IMAD.MOV R9, RZ, RZ, -R10 ;  /* 0x000000ffff097224 */ /* 0x000fe400078e0a0a */
[----:B------:R-:W-:-:S06]  /*1510*/  IMAD.MOV.U32 R8, RZ, RZ, RZ ;  /* 0x000000ffff087224 */ /* 0x000fcc00078e00ff */
[----:B------:R-:W-:Y:S02]  /*1520*/  DFMA R8, R16, -R8, R18 ;  /* 0x800000081008722b */ /* 0x000fe40000000012 */
[----:B------:R-:W-:-:S04]  /*1530*/  DMUL.RP R18, R18, R20 ;  /* 0x0000001412127228 */ /* 0x000fc80000008000 */
[----:B------:R-:W-:-:S04]  /*1540*/  IADD3 R8, PT, PT, -R10, -0x43300000, RZ ;  /* 0xbcd000000a087810 */ /* 0x000fc80007ffe1ff */
[----:B------:R-:W-:Y:S02]  /*1550*/  FSETP.NEU.AND P0, PT, |R9|, R8, PT ;  /* 0x000000080900720b */ /* 0x000fe40003f0d200 */
[----:B------:R-:W-:Y:S02]  /*1560*/  LOP3.LUT R15, R19, R15, RZ, 0x3c, !PT ;  /* 0x0000000f130f7212 */ /* 0x000fe400078e3cff */
[----:B------:R-:W-:Y:S02]  /*1570*/  FSEL R16, R18, R16, !P0 ;  /* 0x0000001012107208 */ /* 0x000fe40004000000 */
[----:B------:R-:W-:Y:S01]  /*1580*/  FSEL R17, R15, R17, !P0 ;  /* 0x000000110f117208 */ /* 0x000fe20004000000 */
[----:B------:R-:W-:Y:S06]  /*1590*/  BRA `(.L_x_19) ;  /* 0x0000000000547947 */ /* 0x000fec0003800000 */
.L_x_18:
[----:B------:R-:W-:-:S14]  /*15a0*/  DSETP.NAN.AND P0, PT, R10, R10, PT ;  /* 0x0000000a0a00722a */ /* 0x000fdc0003f08000 */
[----:B------:R-:W-:Y:S05]  /*15b0*/  @P0 BRA `(.L_x_20) ;  /* 0x0000000000440947 */ /* 0x000fea0003800000 */
[----:B------:R-:W-:-:S14]  /*15c0*/  DSETP.NAN.AND P0, PT, R14, R14, PT ;  /* 0x0000000e0e00722a */ /* 0x000fdc0003f08000 */
[----:B------:R-:W-:Y:S05]  /*15d0*/  @P0 BRA `(.L_x_21) ;  /* 0x0000000000300947 */ /* 0x000fea0003800000 */
[----:B------:R-:W-:Y:S01]  /*15e0*/  ISETP.NE.AND P0, PT, R25, R34, PT ;  /* 0x000000221900720c */ /* 0x000fe20003f05270 */
[----:B------:R-:W-:Y:S02]  /*15f0*/  IMAD.MOV.U32 R16, RZ, RZ, 0x0 ;  /* 0x00000000ff107424 */ /* 0x000fe400078e00ff */
[----:B------:R-:W-:-:S10]  /*1600*/  IMAD.MOV.U32 R17, RZ, RZ, -0x80000 ;  /* 0xfff80000ff117424 */ /* 0x000fd400078e00ff */
[----:B------:R-:W-:Y:S05]  /*1610*/  @!P0 BRA `(.L_x_19) ;  /* 0x0000000000348947 */ /* 0x000fea0003800000 */
[----:B------:R-:W-:Y:S02]  /*1620*/  ISETP.NE.AND P0, PT, R25, 0x7ff00000, PT ;  /* 0x7ff000001900780c */ /* 0x000fe40003f05270 */
[----:B------:R-:W-:Y:S02]  /*1630*/  LOP3.LUT R17, R11, 0x80000000, R15, 0x48, !PT ;  /* 0x800000000b117812 */ /* 0x000fe400078e480f */
[----:B------:R-:W-:-:S13]  /*1640*/  ISETP.EQ.OR P0, PT, R34, RZ, !P0 ;  /* 0x000000ff2200720c */ /* 0x000fda0004702670 */
[----:B------:R-:W-:Y:S01]  /*1650*/  @P0 LOP3.LUT R8, R17, 0x7ff00000, RZ, 0xfc, !PT ;  /* 0x7ff0000011080812 */ /* 0x000fe200078efcff */
[----:B------:R-:W-:Y:S02]  /*1660*/  @!P0 IMAD.MOV.U32 R16, RZ, RZ, RZ ;  /* 0x000000ffff108224 */ /* 0x000fe400078e00ff */
[----:B------:R-:W-:Y:S02]  /*1670*/  @P0 IMAD.MOV.U32 R16, RZ, RZ, RZ ;  /* 0x000000ffff100224 */ /* 0x000fe400078e00ff */
[----:B------:R-:W-:Y:S01]  /*1680*/  @P0 IMAD.MOV.U32 R17, RZ, RZ, R8 ;  /* 0x000000ffff110224 */ /* 0x000fe200078e0008 */
[----:B------:R-:W-:Y:S06]  /*1690*/  BRA `(.L_x_19) ;  /* 0x0000000000147947 */ /* 0x000fec0003800000 */
.L_x_21:
[----:B------:R-:W-:Y:S01]  /*16a0*/  LOP3.LUT R17, R15, 0x80000, RZ, 0xfc, !PT ;  /* 0x000800000f117812 */ /* 0x000fe200078efcff */
[----:B------:R-:W-:Y:S01]  /*16b0*/  IMAD.MOV.U32 R16, RZ, RZ, R14 ;  /* 0x000000ffff107224 */ /* 0x000fe200078e000e */
[----:B------:R-:W-:Y:S06]  /*16c0*/  BRA `(.L_x_19) ;  /* 0x0000000000087947 */ /* 0x000fec0003800000 */
.L_x_20:
[----:B------:R-:W-:Y:S01]  /*16d0*/  LOP3.LUT R17, R11, 0x80000, RZ, 0xfc, !PT ;  /* 0x000800000b117812 */ /* 0x000fe200078efcff */
[----:B------:R-:W-:-:S07]  /*16e0*/  IMAD.MOV.U32 R16, RZ, RZ, R10 ;  /* 0x000000ffff107224 */ /* 0x000fce00078e000a */
.L_x_19:
[----:B------:R-:W-:Y:S05]  /*16f0*/  BSYNC.RECONVERGENT B2 ;  /* 0x0000000000027941 */ /* 0x000fea0003800200 */
.L_x_17:
[----:B------:R-:W-:Y:S02]  /*1700*/  IMAD.MOV.U32 R33, RZ, RZ, 0x0 ;  /* 0x00000000ff217424 */ /* 0x000fe400078e00ff */
[----:B------:R-:W-:Y:S02]  /*1710*/  IMAD.MOV.U32 R20, RZ, RZ, R16 ;  /* 0x000000ffff147224 */ /* 0x000fe400078e0010 */
[----:B------:R-:W-:Y:S01]  /*1720*/  IMAD.MOV.U32 R21, RZ, RZ, R17 ;  /* 0x000000ffff157224 */ /* 0x000fe200078e0011 */
[----:B------:R-:W-:Y:S06]  /*1730*/  RET.REL.NODEC R32 `(_Z20fft_kernel_transposeP10FreqMatrixS0_i) ;  /* 0xffffffe820307950 */ /* 0x000fec0003c3ffff */
        .type           $_Z20fft_kernel_transposeP10FreqMatrixS0_i$__internal_trig_reduction_slowpathd,@function
        .size           $_Z20fft_kernel_transposeP10FreqMatrixS0_i$__internal_trig_reduction_slowpathd,(.L_x_60 - $_Z20fft_kernel_transposeP10FreqMatrixS0_i$__internal_trig_reduction_slowpathd)
$_Z20fft_kernel_transposeP10FreqMatrixS0_i$__internal_trig_reduction_slowpathd:
[--C-:B------:R-:W-:Y:S01]  /*1740*/  SHF.R.U32.HI R10, RZ, 0x14, R9.reuse ;  /* 0x00000014ff0a7819 */ /* 0x100fe20000011609 */
[----:B------:R-:W-:Y:S02]  /*1750*/  IMAD.MOV.U32 R17, RZ, RZ, R9 ;  /* 0x000000ffff117224 */ /* 0x000fe400078e0009 */
[----:B------:R-:W-:Y:S01]  /*1760*/  IMAD.MOV.U32 R11, RZ, RZ, RZ ;  /* 0x000000ffff0b7224 */ /* 0x000fe200078e00ff */
[----:B------:R-:W-:-:S04]  /*1770*/  LOP3.LUT R12, R10, 0x7ff, RZ, 0xc0, !PT ;  /* 0x000007ff0a0c7812 */ /* 0x000fc800078ec0ff */
[----:B------:R-:W-:-:S13]  /*1780*/  ISETP.NE.AND P0, PT, R12, 0x7ff, PT ;  /* 0x000007ff0c00780c */ /* 0x000fda0003f05270 */
[----:B------:R-:W-:Y:S05]  /*1790*/  @!P0 BRA `(.L_x_22) ;  /* 0x0000000800448947 */ /* 0x000fea0003800000 */
[----:B------:R-:W-:Y:S01]  /*17a0*/  VIADD R12, R12, 0xfffffc00 ;  /* 0xfffffc000c0c7836 */ /* 0x000fe20000000000 */
[----:B------:R-:W-:Y:S01]  /*17b0*/  BSSY.RECONVERGENT B3, `(.L_x_23) ;  /* 0x000002e000037945 */ /* 0x000fe20003800200 */
[----:B------:R-:W-:-:S03]  /*17c0*/  CS2R R14, SRZ ;  /* 0x00000000000e7805 */ /* 0x000fc6000001ff00 */
[----:B------:R-:W-:Y:S02]  /*17d0*/  SHF.R.U32.HI R11, RZ, 0x6, R12 ;  /* 0x00000006ff0b7819 */ /* 0x000fe4000001160c */
[----:B------:R-:W-:Y:S02]  /*17e0*/  ISETP.GE.U32.AND P0, PT, R12, 0x80, PT ;  /* 0x000000800c00780c */ /* 0x000fe40003f06070 */
[C---:B------:R-:W-:Y:S02]  /*17f0*/  IADD3 R18, PT, PT, -R11.reuse, 0x13, RZ ;  /* 0x000000130b127810 */ /* 0x040fe40007ffe1ff */
[----:B------:R-:W-:Y:S02]  /*1800*/  IADD3 R35, PT, PT, -R11, 0xf, RZ ;  /* 0x0000000f0b237810 */ /* 0x000fe40007ffe1ff */
[----:B------:R-:W-:-:S04]  /*1810*/  SEL R18, R18, 0x12, P0 ;  /* 0x0000001212127807 */ /* 0x000fc80000000000 */
[----:B------:R-:W-:-:S13]  /*1820*/  ISETP.GE.AND P0, PT, R35, R18, PT ;  /* 0x000000122300720c */ /* 0x000fda0003f06270 */
[----:B------:R-:W-:Y:S05]  /*1830*/  @P0 BRA `(.L_x_24) ;  /* 0x0000000000940947 */ /* 0x000fea0003800000 */
[----:B------:R-:W0:Y:S01]  /*1840*/  LDC.64 R12, c[0x0][0x358] ;  /* 0x0000d600ff0c7b82 */ /* 0x000e220000000a00 */
[C---:B------:R-:W-:Y:S01]  /*1850*/  SHF.L.U64.HI R19, R16.reuse, 0xb, R17 ;  /* 0x0000000b10137819 */ /* 0x040fe20000010211 */
[----:B------:R-:W-:Y:S01]  /*1860*/  BSSY.RECONVERGENT B4, `(.L_x_25) ;  /* 0x0000021000047945 */ /* 0x000fe20003800200 */
[----:B------:R-:W-:Y:S01]  /*1870*/  IMAD.SHL.U32 R23, R16, 0x800, RZ ;  /* 0x0000080010177824 */ /* 0x000fe200078e00ff */
[----:B------:R-:W-:Y:S01]  /*1880*/  IADD3 R25, PT, PT, RZ, -R11, -R18 ;  /* 0x8000000bff197210 */ /* 0x000fe20007ffe812 */
[----:B------:R-:W-:Y:S01]  /*1890*/  IMAD.MOV.U32 R22, RZ, RZ, RZ ;  /* 0x000000ffff167224 */ /* 0x000fe200078e00ff */
[----:B------:R-:W-:Y:S02]  /*18a0*/  CS2R R14, SRZ ;  /* 0x00000000000e7805 */ /* 0x000fe4000001ff00 */
[----:B------:R-:W-:-:S07]  /*18b0*/  LOP3.LUT R19, R19, 0x80000000, RZ, 0xfc, !PT ;  /* 0x8000000013137812 */ /* 0x000fce00078efcff */
.L_x_26:
[----:B------:R-:W1:Y:S01]  /*18c0*/  LDC.64 R16, c[0x4][RZ] ;  /* 0x01000000ff107b82 */ /* 0x000e620000000a00 */
[----:B0-----:R-:W-:Y:S02]  /*18d0*/  R2UR UR8, R12 ;  /* 0x000000000c0872ca */ /* 0x001fe400000e0000 */
[----:B------:R-:W-:Y:S01]  /*18e0*/  R2UR UR9, R13 ;  /* 0x000000000d0972ca */ /* 0x000fe200000e0000 */
[----:B-1----:R-:W-:-:S12]  /*18f0*/  IMAD.WIDE R16, R35, 0x8, R16 ;  /* 0x0000000823107825 */ /* 0x002fd800078e0210 */
[----:B------:R-:W2:Y:S01]  /*1900*/  LDG.E.64.CONSTANT R16, desc[UR8][R16.64] ;  /* 0x0000000810107981 */ /* 0x000ea2000c1e9b00 */
[----:B------:R-:W-:Y:S02]  /*1910*/  VIADD R25, R25, 0x1 ;  /* 0x0000000119197836 */ /* 0x000fe40000000000 */
[----:B------:R-:W-:Y:S02]  /*1920*/  VIADD R35, R35, 0x1 ;  /* 0x0000000123237836 */ /* 0x000fe40000000000 */
[----:B--2---:R-:W-:-:S04]  /*1930*/  IMAD.WIDE.U32 R14, P3, R16, R23, R14 ;  /* 0x00000017100e7225 */ /* 0x004fc8000786000e */
[C---:B------:R-:W-:Y:S02]  /*1940*/  IMAD R37, R16.reuse, R19, RZ ;  /* 0x0000001310257224 */ /* 0x040fe400078e02ff */
[----:B------:R-:W-:Y:S02]  /*1950*/  IMAD R34, R17, R23, RZ ;  /* 0x0000001711227224 */ /* 0x000fe400078e02ff */
[----:B------:R-:W-:Y:S01]  /*1960*/  IMAD.HI.U32 R36, R16, R19, RZ ;  /* 0x0000001310247227 */ /* 0x000fe200078e00ff */
[----:B------:R-:W-:-:S03]  /*1970*/  IADD3 R15, P0, PT, R37, R15, RZ ;  /* 0x0000000f250f7210 */ /* 0x000fc60007f1e0ff */
[----:B------:R-:W-:Y:S01]  /*1980*/  IMAD.X R36, RZ, RZ, R36, P3 ;  /* 0x000000ffff247224 */ /* 0x000fe200018e0624 */
[----:B------:R-:W-:Y:S01]  /*1990*/  IADD3 R15, P1, PT, R34, R15, RZ ;  /* 0x0000000f220f7210 */ /* 0x000fe20007f3e0ff */
[----:B------:R-:W-:-:S04]  /*19a0*/  IMAD.HI.U32 R34, R17, R23, RZ ;  /* 0x0000001711227227 */ /* 0x000fc800078e00ff */
[----:B------:R-:W-:Y:S01]  /*19b0*/  IMAD.HI.U32 R16, R17, R19, RZ ;  /* 0x0000001311107227 */ /* 0x000fe200078e00ff */
[----:B------:R-:W-:-:S03]  /*19c0*/  IADD3.X R34, P0, PT, R34, R36, RZ, P0, !PT ;  /* 0x0000002422227210 */ /* 0x000fc6000071e4ff */
[----:B------:R-:W-:Y:S02]  /*19d0*/  IMAD R17, R17, R19, RZ ;  /* 0x0000001311117224 */ /* 0x000fe400078e02ff */
[----:B------:R-:W-:Y:S01]  /*19e0*/  IMAD.X R16, RZ, RZ, R16, P0 ;  /* 0x000000ffff107224 */ /* 0x000fe200000e0610 */
[----:B------:R-:W-:Y:S01]  /*19f0*/  ISETP.NE.AND P0, PT, R25, -0xf, PT ;  /* 0xfffffff11900780c */ /* 0x000fe20003f05270 */
[C---:B------:R-:W-:Y:S01]  /*1a00*/  IMAD R37, R22.reuse, 0x8, R1 ;  /* 0x0000000816257824 */ /* 0x040fe200078e0201 */
[----:B------:R-:W-:Y:S01]  /*1a10*/  IADD3.X R34, P1, PT, R17, R34, RZ, P1, !PT ;  /* 0x0000002211227210 */ /* 0x000fe20000f3e4ff */
[----:B------:R-:W-:-:S03]  /*1a20*/  VIADD R22, R22, 0x1 ;  /* 0x0000000116167836 */ /* 0x000fc60000000000 */
[----:B------:R0:W-:Y:S02]  /*1a30*/  STL.64 [R37], R14 ;  /* 0x0000000e25007387 */ /* 0x0001e40000100a00 */
[----:B0-----:R-:W-:Y:S02]  /*1a40*/  IMAD.X R15, RZ, RZ, R16, P1 ;  /* 0x000000ffff0f7224 */ /* 0x001fe400008e0610 */
[----:B------:R-:W-:-:S03]  /*1a50*/  IMAD.MOV.U32 R14, RZ, RZ, R34 ;  /* 0x000000ffff0e7224 */ /* 0x000fc600078e0022 */
[----:B------:R-:W-:Y:S05]  /*1a60*/  @P0 BRA `(.L_x_26) ;  /* 0xfffffffc00940947 */ /* 0x000fea000383ffff */
[----:B------:R-:W-:Y:S05]  /*1a70*/  BSYNC.RECONVERGENT B4 ;  /* 0x0000000000047941 */ /* 0x000fea0003800200 */
.L_x_25:
[----:B------:R-:W-:-:S07]  /*1a80*/  IMAD.MOV.U32 R35, RZ, RZ, R18 ;  /* 0x000000ffff237224 */ /* 0x000fce00078e0012 */
.L_x_24:
[----:B------:R-:W-:Y:S05]  /*1a90*/  BSYNC.RECONVERGENT B3 ;  /* 0x0000000000037941 */ /* 0x000fea0003800200 */
.L_x_23:
[----:B------:R-:W-:Y:S01]  /*1aa0*/  LOP3.LUT P0, R37, R10, 0x3f, RZ, 0xc0, !PT ;  /* 0x0000003f0a257812 */ /* 0x000fe2000780c0ff */
[----:B------:R-:W-:-:S04]  /*1ab0*/  IMAD.IADD R10, R11, 0x1, R35 ;  /* 0x000000010b0a7824 */ /* 0x000fc800078e0223 */
[----:B------:R-:W-:-:S05]  /*1ac0*/  IMAD.U32 R22, R10, 0x8, R1 ;  /* 0x000000080a167824 */ /* 0x000fca00078e0001 */
[----:B------:R0:W-:Y:S04]  /*1ad0*/  STL.64 [R22+-0x78], R14 ;  /* 0xffff880e16007387 */ /* 0x0001e80000100a00 */
[----:B------:R-:W2:Y:S04]  /*1ae0*/  @P0 LDL.64 R18, [R1+0x8] ;  /* 0x0000080001120983 */ /* 0x000ea80000100a00 */
[----:B------:R-:W3:Y:S04]  /*1af0*/  LDL.64 R12, [R1+0x10] ;  /* 0x00001000010c7983 */ /* 0x000ee80000100a00 */
[----:B------:R-:W4:Y:S01]  /*1b00*/  LDL.64 R10, [R1+0x18] ;  /* 0x00001800010a7983 */ /* 0x000f220000100a00 */
[----:B------:R-:W-:Y:S01]  /*1b10*/  @P0 LOP3.LUT R16, R37, 0x3f, RZ, 0x3c, !PT ;  /* 0x0000003f25100812 */ /* 0x000fe200078e3cff */
[----:B------:R-:W-:Y:S01]  /*1b20*/  BSSY.RECONVERGENT B3, `(.L_x_27) ;  /* 0x0000034000037945 */ /* 0x000fe20003800200 */
[----:B--2---:R-:W-:-:S02]  /*1b30*/  @P0 SHF.R.U64 R17, R18, 0x1, R19 ;  /* 0x0000000112110819 */ /* 0x004fc40000001213 */
[----:B------:R-:W-:Y:S02]  /*1b40*/  @P0 SHF.R.U32.HI R19, RZ, 0x1, R19 ;  /* 0x00000001ff130819 */ /* 0x000fe40000011613 */
[CC--:B---3--:R-:W-:Y:S02]  /*1b50*/  @P0 SHF.L.U32 R23, R12.reuse, R37.reuse, RZ ;  /* 0x000000250c170219 */ /* 0x0c8fe400000006ff */
[----:B0-----:R-:W-:Y:S02]  /*1b60*/  @P0 SHF.R.U64 R14, R17, R16, R19 ;  /* 0x00000010110e0219 */ /* 0x001fe40000001213 */
[--C-:B------:R-:W-:Y:S02]  /*1b70*/  @P0 SHF.R.U32.HI R35, RZ, 0x1, R13.reuse ;  /* 0x00000001ff230819 */ /* 0x100fe4000001160d */
[C-C-:B------:R-:W-:Y:S02]  /*1b80*/  @P0 SHF.R.U64 R25, R12.reuse, 0x1, R13.reuse ;  /* 0x000000010c190819 */ /* 0x140fe4000000120d */
[----:B------:R-:W-:-:S02]  /*1b90*/  @P0 SHF.L.U64.HI R18, R12, R37, R13 ;  /* 0x000000250c120219 */ /* 0x000fc4000001020d */
[----:B------:R-:W-:Y:S02]  /*1ba0*/  @P0 SHF.R.U32.HI R15, RZ, R16, R19 ;  /* 0x00000010ff0f0219 */ /* 0x000fe40000011613 */
[----:B------:R-:W-:Y:S02]  /*1bb0*/  @P0 LOP3.LUT R12, R23, R14, RZ, 0xfc, !PT ;  /* 0x0000000e170c0212 */ /* 0x000fe400078efcff */
[----:B----4-:R-:W-:Y:S02]  /*1bc0*/  @P0 SHF.L.U32 R17, R10, R37, RZ ;  /* 0x000000250a110219 */ /* 0x010fe400000006ff */
[----:B------:R-:W-:Y:S01]  /*1bd0*/  @P0 SHF.R.U64 R22, R25, R16, R35 ;  /* 0x0000001019160219 */ /* 0x000fe20000001223 */
[----:B------:R-:W-:Y:S01]  /*1be0*/  IMAD.SHL.U32 R14, R12, 0x4, RZ ;  /* 0x000000040c0e7824 */ /* 0x000fe200078e00ff */
[----:B------:R-:W-:Y:S02]  /*1bf0*/  @P0 LOP3.LUT R13, R18, R15, RZ, 0xfc, !PT ;  /* 0x0000000f120d0212 */ /* 0x000fe400078efcff */
[----:B------:R-:W-:-:S02]  /*1c00*/  @P0 SHF.L.U64.HI R37, R10, R37, R11 ;  /* 0x000000250a250219 */ /* 0x000fc4000001020b */
[----:B------:R-:W-:Y:S02]  /*1c10*/  @P0 SHF.R.U32.HI R16, RZ, R16, R35 ;  /* 0x00000010ff100219 */ /* 0x000fe40000011623 */
[----:B------:R-:W-:Y:S02]  /*1c20*/  @P0 LOP3.LUT R10, R17, R22, RZ, 0xfc, !PT ;  /* 0x00000016110a0212 */ /* 0x000fe400078efcff */
[----:B------:R-:W-:Y:S02]  /*1c30*/  SHF.L.U64.HI R12, R12, 0x2, R13 ;  /* 0x000000020c0c7819 */ /* 0x000fe4000001020d */
[----:B------:R-:W-:Y:S02]  /*1c40*/  @P0 LOP3.LUT R11, R37, R16, RZ, 0xfc, !PT ;  /* 0x00000010250b0212 */ /* 0x000fe400078efcff */
[----:B------:R-:W-:Y:S02]  /*1c50*/  SHF.L.W.U32.HI R13, R13, 0x2, R10 ;  /* 0x000000020d0d7819 */ /* 0x000fe40000010e0a */
[----:B------:R-:W-:-:S02]  /*1c60*/  IADD3 RZ, P0, PT, RZ, -R14, RZ ;  /* 0x8000000effff7210 */ /* 0x000fc40007f1e0ff */
[----:B------:R-:W-:Y:S02]  /*1c70*/  LOP3.LUT R15, RZ, R12, RZ, 0x33, !PT ;  /* 0x0000000cff0f7212 */ /* 0x000fe400078e33ff */
[----:B------:R-:W-:Y:S02]  /*1c80*/  SHF.L.W.U32.HI R10, R10, 0x2, R11 ;  /* 0x000000020a0a7819 */ /* 0x000fe40000010e0b */
[----:B------:R-:W-:Y:S02]  /*1c90*/  LOP3.LUT R16, RZ, R13, RZ, 0x33, !PT ;  /* 0x0000000dff107212 */ /* 0x000fe400078e33ff */
[----:B------:R-:W-:Y:S02]  /*1ca0*/  IADD3.X R15, P0, PT, RZ, R15, RZ, P0, !PT ;  /* 0x0000000fff0f7210 */ /* 0x000fe4000071e4ff */
[----:B------:R-:W-:Y:S02]  /*1cb0*/  LOP3.LUT R17, RZ, R10, RZ, 0x33, !PT ;  /* 0x0000000aff117212 */ /* 0x000fe400078e33ff */
[----:B------:R-:W-:-:S02]  /*1cc0*/  IADD3.X R16, P1, PT, RZ, R16, RZ, P0, !PT ;  /* 0x00000010ff107210 */ /* 0x000fc4000073e4ff */
[----:B------:R-:W-:-:S03]  /*1cd0*/  ISETP.GT.U32.AND P3, PT, R13, -0x1, PT ;  /* 0xffffffff0d00780c */ /* 0x000fc60003f64070 */
[----:B------:R-:W-:Y:S01]  /*1ce0*/  IMAD.X R17, RZ, RZ, R17, P1 ;  /* 0x000000ffff117224 */ /* 0x000fe200008e0611 */
[----:B------:R-:W-:-:S04]  /*1cf0*/  ISETP.GT.AND.EX P0, PT, R10, -0x1, PT, P3 ;  /* 0xffffffff0a00780c */ /* 0x000fc80003f04330 */
[----:B------:R-:W-:Y:S02]  /*1d00*/  SEL R17, R10, R17, P0 ;  /* 0x000000110a117207 */ /* 0x000fe40000000000 */
[----:B------:R-:W-:Y:S02]  /*1d10*/  SEL R18, R13, R16, P0 ;  /* 0x000000100d127207 */ /* 0x000fe40000000000 */
[----:B------:R-:W-:-:S04]  /*1d20*/  ISETP.NE.U32.AND P1, PT, R17, RZ, PT ;  /* 0x000000ff1100720c */ /* 0x000fc80003f25070 */
[----:B------:R-:W-:Y:S01]  /*1d30*/  SEL R13, R18, R17, !P1 ;  /* 0x00000011120d7207 */ /* 0x000fe20004800000 */
[----:B------:R-:W-:-:S05]  /*1d40*/  @!P0 IMAD.MOV R14, RZ, RZ, -R14 ;  /* 0x000000ffff0e8224 */ /* 0x000fca00078e0a0e */
[----:B------:R-:W0:Y:S02]  /*1d50*/  FLO.U32 R13, R13 ;  /* 0x0000000d000d7300 */ /* 0x000e2400000e0000 */
[C---:B0-----:R-:W-:Y:S02]  /*1d60*/  IADD3 R19, PT, PT, -R13.reuse, 0x1f, RZ ;  /* 0x0000001f0d137810 */ /* 0x041fe40007ffe1ff */
[----:B------:R-:W-:-:S03]  /*1d70*/  IADD3 R16, PT, PT, -R13, 0x3f, RZ ;  /* 0x0000003f0d107810 */ /* 0x000fc60007ffe1ff */
[----:B------:R-:W-:Y:S01]  /*1d80*/  @P1 IMAD.MOV R16, RZ, RZ, R19 ;  /* 0x000000ffff101224 */ /* 0x000fe200078e0213 */
[----:B------:R-:W-:-:S04]  /*1d90*/  SEL R19, R12, R15, P0 ;  /* 0x0000000f0c137207 */ /* 0x000fc80000000000 */
[----:B------:R-:W-:-:S13]  /*1da0*/  ISETP.NE.AND P1, PT, R16, RZ, PT ;  /* 0x000000ff1000720c */ /* 0x000fda0003f25270 */
[----:B------:R-:W-:Y:S05]  /*1db0*/  @!P1 BRA `(.L_x_28) ;  /* 0x0000000000289947 */ /* 0x000fea0003800000 */
[----:B------:R-:W-:Y:S02]  /*1dc0*/  LOP3.LUT R13, R16, 0x3f, RZ, 0xc0, !PT ;  /* 0x0000003f100d7812 */ /* 0x000fe400078ec0ff */
[--C-:B------:R-:W-:Y:S02]  /*1dd0*/  SHF.R.U64 R15, R14, 0x1, R19.reuse ;  /* 0x000000010e0f7819 */ /* 0x100fe40000001213 */
[----:B------:R-:W-:Y:S02]  /*1de0*/  SHF.R.U32.HI R19, RZ, 0x1, R19 ;  /* 0x00000001ff137819 */ /* 0x000fe40000011613 */
[----:B------:R-:W-:Y:S02]  /*1df0*/  LOP3.LUT R12, R16, 0x3f, RZ, 0xc, !PT ;  /* 0x0000003f100c7812 */ /* 0x000fe400078e0cff */
[CC--:B------:R-:W-:Y:S02]  /*1e00*/  SHF.L.U64.HI R17, R18.reuse, R13.reuse, R17 ;  /* 0x0000000d12117219 */ /* 0x0c0fe40000010211 */
[----:B------:R-:W-:-:S02]  /*1e10*/  SHF.L.U32 R13, R18, R13, RZ ;  /* 0x0000000d120d7219 */ /* 0x000fc400000006ff */
[-CC-:B------:R-:W-:Y:S02]  /*1e20*/  SHF.R.U64 R18, R15, R12.reuse, R19.reuse ;  /* 0x0000000c0f127219 */ /* 0x180fe40000001213 */
[----:B------:R-:W-:Y:S02]  /*1e30*/  SHF.R.U32.HI R12, RZ, R12, R19 ;  /* 0x0000000cff0c7219 */ /* 0x000fe40000011613 */
[----:B------:R-:W-:Y:S02]  /*1e40*/  LOP3.LUT R18, R13, R18, RZ, 0xfc, !PT ;  /* 0x000000120d127212 */ /* 0x000fe400078efcff */
[----:B------:R-:W-:-:S07]  /*1e50*/  LOP3.LUT R17, R17, R12, RZ, 0xfc, !PT ;  /* 0x0000000c11117212 */ /* 0x000fce00078efcff */
.L_x_28:
[----:B------:R-:W-:Y:S05]  /*1e60*/  BSYNC.RECONVERGENT B3 ;  /* 0x0000000000037941 */ /* 0x000fea0003800200 */
.L_x_27:
[----:B------:R-:W-:Y:S01]  /*1e70*/  IMAD.WIDE.U32 R14, R18, 0x2168c235, RZ ;  /* 0x2168c235120e7825 */ /* 0x000fe200078e00ff */
[----:B------:R-:W-:-:S03]  /*1e80*/  SHF.R.U32.HI R11, RZ, 0x1e, R11 ;  /* 0x0000001eff0b7819 */ /* 0x000fc6000001160b */
[----:B------:R-:W-:Y:S01]  /*1e90*/  IMAD.MOV.U32 R12, RZ, RZ, R15 ;  /* 0x000000ffff0c7224 */ /* 0x000fe200078e000f */
[----:B------:R-:W-:Y:S01]  /*1ea0*/  IADD3 RZ, P1, PT, R14, R14, RZ ;  /* 0x0000000e0eff7210 */ /* 0x000fe20007f3e0ff */
[----:B------:R-:W-:Y:S01]  /*1eb0*/  IMAD.MOV.U32 R13, RZ, RZ, RZ ;  /* 0x000000ffff0d7224 */ /* 0x000fe200078e00ff */
[----:B------:R-:W-:Y:S01]  /*1ec0*/  LEA.HI R11, R10, R11, RZ, 0x1 ;  /* 0x0000000b0a0b7211 */ /* 0x000fe200078f08ff */
[----:B------:R-:W-:-:S04]  /*1ed0*/  IMAD.HI.U32 R15, R17, -0x36f0255e, RZ ;  /* 0xc90fdaa2110f7827 */ /* 0x000fc800078e00ff */
[----:B------:R-:W-:-:S04]  /*1ee0*/  IMAD.WIDE.U32 R12, R18, -0x36f0255e, R12 ;  /* 0xc90fdaa2120c7825 */ /* 0x000fc800078e000c */
[----:B------:R-:W-:-:S04]  /*1ef0*/  IMAD.WIDE.U32 R12, P3, R17, 0x2168c235, R12 ;  /* 0x2168c235110c7825 */ /* 0x000fc8000786000c */
[----:B------:R-:W-:Y:S01]  /*1f00*/  IMAD R17, R17, -0x36f0255e, RZ ;  /* 0xc90fdaa211117824 */ /* 0x000fe200078e02ff */
[----:B------:R-:W-:Y:S01]  /*1f10*/  IADD3.X RZ, P1, PT, R12, R12, RZ, P1, !PT ;  /* 0x0000000c0cff7210 */ /* 0x000fe20000f3e4ff */
[----:B------:R-:W-:-:S03]  /*1f20*/  IMAD.X R14, RZ, RZ, R15, P3 ;  /* 0x000000ffff0e7224 */ /* 0x000fc600018e060f */
[----:B------:R-:W-:-:S04]  /*1f30*/  IADD3 R13, P3, PT, R17, R13, RZ ;  /* 0x0000000d110d7210 */ /* 0x000fc80007f7e0ff */
[C---:B------:R-:W-:Y:S01]  /*1f40*/  ISETP.GT.U32.AND P4, PT, R13.reuse, RZ, PT ;  /* 0x000000ff0d00720c */ /* 0x040fe20003f84070 */
[----:B------:R-:W-:Y:S01]  /*1f50*/  IMAD.X R14, RZ, RZ, R14, P3 ;  /* 0x000000ffff0e7224 */ /* 0x000fe200018e060e */
[----:B------:R-:W-:-:S04]  /*1f60*/  IADD3.X R12, P3, PT, R13, R13, RZ, P1, !PT ;  /* 0x0000000d0d0c7210 */ /* 0x000fc80000f7e4ff */
[C---:B------:R-:W-:Y:S01]  /*1f70*/  ISETP.GT.AND.EX P1, PT, R14.reuse, RZ, PT, P4 ;  /* 0x000000ff0e00720c */ /* 0x040fe20003f24340 */
[----:B------:R-:W-:-:S03]  /*1f80*/  IMAD.X R15, R14, 0x1, R14, P3 ;  /* 0x000000010e0f7824 */ /* 0x000fc600018e060e */
[----:B------:R-:W-:Y:S02]  /*1f90*/  SEL R12, R12, R13, P1 ;  /* 0x0000000d0c0c7207 */ /* 0x000fe40000800000 */
[----:B------:R-:W-:Y:S02]  /*1fa0*/  SEL R13, R15, R14, P1 ;  /* 0x0000000e0f0d7207 */ /* 0x000fe40000800000 */
[----:B------:R-:W-:Y:S02]  /*1fb0*/  IADD3 R12, P3, PT, R12, 0x1, RZ ;  /* 0x000000010c0c7810 */ /* 0x000fe40007f7e0ff */
[----:B------:R-:W-:Y:S02]  /*1fc0*/  SEL R15, RZ, 0xffffffff, !P1 ;  /* 0xffffffffff0f7807 */ /* 0x000fe40004800000 */
[----:B------:R-:W-:Y:S01]  /*1fd0*/  LOP3.LUT P1, R9, R9, 0x80000000, RZ, 0xc0, !PT ;  /* 0x8000000009097812 */ /* 0x000fe2000782c0ff */
[----:B------:R-:W-:Y:S02]  /*1fe0*/  IMAD.X R13, RZ, RZ, R13, P3 ;  /* 0x000000ffff0d7224 */ /* 0x000fe400018e060d */
[----:B------:R-:W-:Y:S01]  /*1ff0*/  IMAD.IADD R14, R15, 0x1, -R16 ;  /* 0x000000010f0e7824 */ /* 0x000fe200078e0a10 */
[----:B------:R-:W-:-:S02]  /*2000*/  @!P0 LOP3.LUT R9, R9, 0x80000000, RZ, 0x3c, !PT ;  /* 0x8000000009098812 */ /* 0x000fc400078e3cff */
[----:B------:R-:W-:-:S04]  /*2010*/  SHF.R.U64 R12, R12, 0xa, R13 ;  /* 0x0000000a0c0c7819 */ /* 0x000fc8000000120d */
[----:B------:R-:W-:-:S03]  /*2020*/  IADD3 R12, P3, PT, R12, 0x1, RZ ;  /* 0x000000010c0c7810 */ /* 0x000fc60007f7e0ff */
[----:B------:R-:W-:Y:S01]  /*2030*/  @P1 IMAD.MOV R11, RZ, RZ, -R11 ;  /* 0x000000ffff0b1224 */ /* 0x000fe200078e0a0b */
[----:B------:R-:W-:-:S04]  /*2040*/  LEA.HI.X R13, R13, RZ, RZ, 0x16, P3 ;  /* 0x000000ff0d0d7211 */ /* 0x000fc800018fb4ff */
[--C-:B------:R-:W-:Y:S01]  /*2050*/  SHF.R.U64 R16, R12, 0x1, R13.reuse ;  /* 0x000000010c107819 */ /* 0x100fe2000000120d */
[----:B------:R-:W-:Y:S01]  /*2060*/  IMAD.SHL.U32 R12, R14, 0x100000, RZ ;  /* 0x001000000e0c7824 */ /* 0x000fe200078e00ff */
[----:B------:R-:W-:Y:S02]  /*2070*/  SHF.R.U32.HI R13, RZ, 0x1, R13 ;  /* 0x00000001ff0d7819 */ /* 0x000fe4000001160d */
[----:B------:R-:W-:-:S04]  /*2080*/  IADD3 R16, P3, P4, RZ, RZ, R16 ;  /* 0x000000ffff107210 */ /* 0x000fc80007c7e010 */
[----:B------:R-:W-:-:S04]  /*2090*/  IADD3.X R10, PT, PT, R12, 0x3fe00000, R13, P3, P4 ;  /* 0x3fe000000c0a7810 */ /* 0x000fc80001fe840d */
[----:B------:R-:W-:-:S07]  /*20a0*/  LOP3.LUT R17, R10, R9, RZ, 0xfc, !PT ;  /* 0x000000090a117212 */ /* 0x000fce00078efcff */
.L_x_22:
[----:B------:R-:W-:-:S04]  /*20b0*/  IMAD.MOV.U32 R9, RZ, RZ, 0x0 ;  /* 0x00000000ff097424 */ /* 0x000fc800078e00ff */
[----:B------:R-:W-:Y:S05]  /*20c0*/  RET.REL.NODEC R8 `(_Z20fft_kernel_transposeP10FreqMatrixS0_i) ;  /* 0xffffffdc08cc7950 */ /* 0x000fea0003c3ffff */
.L_x_29:
[----:B------:R-:W-:-:S00]  /*20d0*/  BRA `(.L_x_29) ;  /* 0xfffffffc00fc7947 */ /* 0x000fc0000383ffff */
[----:B------:R-:W-:-:S00]  /*20e0*/  NOP ;  /* 0x0000000000007918 */ /* 0x000fc00000000000 */
        /* <DEDUP_REMOVED lines=9> */
.L_x_60:


//--------------------- .text._Z10fft_kernelP10FreqMatrixS0_i --------------------------
	.section	.text._Z10fft_kernelP10FreqMatrixS0_i,"ax",@progbits
	.align	128
        .global         _Z10fft_kernelP10FreqMatrixS0_i
        .type           _Z10fft_kernelP10FreqMatrixS0_i,@function
        .size           _Z10fft_kernelP10FreqMatrixS0_i,(.L_x_63 - _Z10fft_kernelP10FreqMatrixS0_i)
        .other          _Z10fft_kernelP10FreqMatrixS0_i,@"STO_CUDA_ENTRY STV_DEFAULT"
_Z10fft_kernelP10FreqMatrixS0_i:
.text._Z10fft_kernelP10FreqMatrixS0_i:
[----:B------:R-:W0:Y:S01]  /*0000*/  LDC R1, c[0x0][0x37c] ;  /* 0x0000df00ff017b82 */ /* 0x000e220000000800 */
[----:B------:R-:W1:Y:S07]  /*0010*/  S2R R0, SR_TID.X ;  /* 0x0000000000007919 */ /* 0x000e6e0000002100 */
[----:B------:R-:W1:Y:S01]  /*0020*/  LDC R5, c[0x0][0x360] ;  /* 0x0000d800ff057b82 */ /* 0x000e620000000800 */
[----:B------:R-:W2:Y:S01]  /*0030*/  LDCU UR4, c[0x0][0x390] ;  /* 0x00007200ff0477ac */ /* 0x000ea20008000800 */
[----:B0-----:R-:W-:Y:S01]  /*0040*/  VIADD R1, R1, 0xffffffd8 ;  /* 0xffffffd801017836 */ /* 0x001fe20000000000 */
[----:B------:R-:W0:Y:S05]  /*0050*/  S2R R3, SR_TID.Y ;  /* 0x0000000000037919 */ /* 0x000e2a0000002200 */
[----:B------:R-:W1:Y:S08]  /*0060*/  S2UR UR5, SR_CTAID.X ;  /* 0x00000000000579c3 */ /* 0x000e700000002500 */
[----:B------:R-:W0:Y:S08]  /*0070*/  S2UR UR6, SR_CTAID.Y ;  /* 0x00000000000679c3 */ /* 0x000e300000002600 */
[----:B------:R-:W0:Y:S01]  /*0080*/  LDC R28, c[0x0][0x364] ;  /* 0x0000d900ff1c7b82 */ /* 0x000e220000000800 */
[----:B-1----:R-:W-:-:S02]  /*0090*/  IMAD R5, R5, UR5, R0 ;  /* 0x0000000505057c24 */ /* 0x002fc4000f8e0200 */
[----:B0-----:R-:W-:-:S05]  /*00a0*/  IMAD R28, R28, UR6, R3 ;  /* 0x000000061c1c7c24 */ /* 0x001fca000f8e0203 */
[----:B------:R-:W-:-:S04]  /*00b0*/  VIMNMX R0, PT, PT, R5, R28, !PT ;  /* 0x0000001c05007248 */ /* 0x000fc80007fe0100 */
[----:B--2---:R-:W-:-:S13]  /*00c0*/  ISETP.GE.AND P0, PT, R0, UR4, PT ;  /* 0x0000000400007c0c */ /* 0x004fda000bf06270 */
[----:B------:R-:W-:Y:S05]  /*00d0*/  @P0 EXIT ;  /* 0x000000000000094d */ /* 0x000fea0003800000 */
[----:B------:R-:W0:Y:S01]  /*00e0*/  LDC.64 R30, c[0x0][0x388] ;  /* 0x0000e200ff1e7b82 */ /* 0x000e220000000a00 */
[----:B------:R-:W1:Y:S01]  /*00f0*/  LDCU.64 UR6, c[0x0][0x358] ;  /* 0x00006b00ff0677ac */ /* 0x000e620008000a00 */
[----:B------:R-:W-:Y:S02]  /*0100*/  CS2R R6, SRZ ;  /* 0x0000000000067805 */ /* 0x000fe4000001ff00 */
[----:B------:R-:W-:Y:S02]  /*0110*/  CS2R R10, SRZ ;  /* 0x00000000000a7805 */ /* 0x000fe4000001ff00 */
[----:B------:R-:W-:Y:S01]  /*0120*/  CS2R R8, SRZ ;  /* 0x0000000000087805 */ /* 0x000fe2000001ff00 */
[----:B------:R-:W2:Y:S01]  /*0130*/  LDCU.64 UR10, c[0x4][0x8] ;  /* 0x01000100ff0a77ac */ /* 0x000ea20008000a00 */
[----:B------:R-:W3:Y:S01]  /*0140*/  LDC.64 R2, c[0x0][0x380] ;  /* 0x0000e000ff027b82 */ /* 0x000ee20000000a00 */
[----:B0-----:R-:W-:-:S04]  /*0150*/  IMAD.WIDE R30, R5, 0x2000, R30 ;  /* 0x00002000051e7825 */ /* 0x001fc800078e021e */
[----:B------:R-:W-:Y:S02]  /*0160*/  IMAD.WIDE.U32 R30, R28, 0x10, R30 ;  /* 0x000000101c1e7825 */ /* 0x000fe400078e001e */
[----:B------:R-:W0:Y:S02]  /*0170*/  I2F.F64.U32 R28, R28 ;  /* 0x0000001c001c7312 */ /* 0x000e240000201800 */
[----:B---3--:R-:W-:Y:S01]  /*0180*/  IMAD.WIDE R2, R5, 0x2000, R2 ;  /* 0x0000200005027825 */ /* 0x008fe200078e0202 */
[----:B-1----:R1:W-:Y:S02]  /*0190*/  STG.E.128 desc[UR6][R30.64+0x10], RZ ;  /* 0x000010ff1e007986 */ /* 0x0023e4000c101d06 */
[----:B------:R-:W-:-:S03]  /*01a0*/  IADD3 R0, P0, PT, R2, 0x10, RZ ;  /* 0x0000001002007810 */ /* 0x000fc60007f1e0ff */
[----:B------:R-:W3:Y:S01]  /*01b0*/  I2F.F64.U32 R4, UR4 ;  /* 0x0000000400047d12 */ /* 0x000ee20008201800 */
[----:B------:R-:W-:Y:S01]  /*01c0*/  UIADD3 UR4, UPT, UPT, -UR4, URZ, URZ ;  /* 0x000000ff04047290 */ /* 0x000fe2000fffe1ff */
[----:B--2---:R-:W-:-:S11]  /*01d0*/  IMAD.X R3, RZ, RZ, R3, P0 ;  /* 0x000000ffff037224 */ /* 0x004fd600000e0603 */
.L_x_39:
[----:B--23--:R-:W2:Y:S01]  /*01e0*/  MUFU.RCP64H R13, R5 ;  /* 0x00000005000d7308 */ /* 0x00cea20000001800 */
[----:B------:R-:W-:Y:S01]  /*01f0*/  IMAD.MOV.U32 R12, RZ, RZ, 0x1 ;  /* 0x00000001ff0c7424 */ /* 0x000fe200078e00ff */
[----:B------:R-:W-:Y:S01]  /*0200*/  UMOV UR8, 0x54442d18 ;  /* 0x54442d1800087882 */ /* 0x000fe20000000000 */
[----:B------:R-:W-:Y:S01]  /*0210*/  UMOV UR9, 0x401921fb ;  /* 0x401921fb00097882 */ /* 0x000fe20000000000 */
[----:B------:R-:W-:Y:S03]  /*0220*/  BSSY.RECONVERGENT B0, `(.L_x_30) ;  /* 0x0000011000007945 */ /* 0x000fe60003800200 */
[----:B--2---:R-:W-:-:S08]  /*0230*/  DFMA R14, -R4, R12, 1 ;  /* 0x3ff00000040e742b */ /* 0x004fd0000000010c */
[----:B------:R-:W-:-:S08]  /*0240*/  DFMA R14, R14, R14, R14 ;  /* 0x0000000e0e0e722b */ /* 0x000fd0000000000e */
[----:B------:R-:W-:Y:S02]  /*0250*/  DFMA R12, R12, R14, R12 ;  /* 0x0000000e0c0c722b */ /* 0x000fe4000000000c */
[----:B------:R-:W-:-:S06]  /*0260*/  DMUL R14, R6, -UR8 ;  /* 0x80000008060e7c28 */ /* 0x000fcc0008000000 */
[----:B------:R-:W-:Y:S02]  /*0270*/  DFMA R16, -R4, R12, 1 ;  /* 0x3ff000000410742b */ /* 0x000fe4000000010c */
[----:B0-----:R-:W-:-:S06]  /*0280*/  DMUL R14, R28, R14 ;  /* 0x0000000e1c0e7228 */ /* 0x001fcc0000000000 */
[----:B------:R-:W-:-:S04]  /*0290*/  DFMA R16, R12, R16, R12 ;  /* 0x000000100c10722b */ /* 0x000fc8000000000c */
[----:B------:R-:W-:-:S04]  /*02a0*/  FSETP.GEU.AND P1, PT, |R15|, 6.5827683646048100446e-37, PT ;  /* 0x036000000f00780b */ /* 0x000fc80003f2e200 */
[----:B------:R-:W-:-:S08]  /*02b0*/  DMUL R24, R14, R16 ;  /* 0x000000100e187228 */ /* 0x000fd00000000000 */
[----:B------:R-:W-:-:S08]  /*02c0*/  DFMA R12, -R4, R24, R14 ;  /* 0x00000018040c722b */ /* 0x000fd0000000010e */
[----:B------:R-:W-:-:S10]  /*02d0*/  DFMA R24, R16, R12, R24 ;  /* 0x0000000c1018722b */ /* 0x000fd40000000018 */
[----:B------:R-:W-:-:S05]  /*02e0*/  FFMA R2, RZ, R5, R25 ;  /* 0x00000005ff027223 */ /* 0x000fca0000000019 */
[----:B------:R-:W-:-:S13]  /*02f0*/  FSETP.GT.AND P0, PT, |R2|, 1.469367938527859385e-39, PT ;  /* 0x001000000200780b */ /* 0x000fda0003f04200 */
[----:B------:R-:W-:Y:S05]  /*0300*/  @P0 BRA P1, `(.L_x_31) ;  /* 0x0000000000080947 */ /* 0x000fea0000800000 */
[----:B------:R-:W-:-:S07]  /*0310*/  MOV R18, 0x330 ;  /* 0x0000033000127802 */ /* 0x000fce0000000f00 */
[----:B-1----:R-:W-:Y:S05]  /*0320*/  CALL.REL.NOINC `($__internal_3_$__cuda_sm20_div_rn_f64_full) ;  /* 0x0000000c007c7944 */ /* 0x002fea0003c00000 */
.L_x_31:
[----:B------:R-:W-:Y:S05]  /*0330*/  BSYNC.RECONVERGENT B0 ;  /* 0x0000000000007941 */ /* 0x000fea0003800200 */
.L_x_30:
        /* <DEDUP_REMOVED lines=25> */
[----:B-1----:R-:W-:Y:S05]  /*04d0*/  CALL.REL.NOINC `($_Z10fft_kernelP10FreqMatrixS0_i$__internal_trig_reduction_slowpathd) ;  /* 0x0000001000807944 */ /* 0x002fea0003c00000 */
[----:B------:R-:W-:Y:S02]  /*04e0*/  IMAD.MOV.U32 R2, RZ, RZ, R14 ;  /* 0x000000ffff027224 */ /* 0x000fe400078e000e */
[----:B------:R-:W-:Y:S02]  /*04f0*/  IMAD.MOV.U32 R26, RZ, RZ, R20 ;  /* 0x000000ffff1a7224 */ /* 0x000fe400078e0014 */
[----:B------:R-:W-:-:S07]  /*0500*/  IMAD.MOV.U32 R27, RZ, RZ, R21 ;  /* 0x000000ffff1b7224 */ /* 0x000fce00078e0015 */
.L_x_35:
[----:B------:R-:W-:Y:S05]  /*0510*/  BSYNC.RECONVERGENT B1 ;  /* 0x0000000000017941 */ /* 0x000fea0003800200 */
.L_x_34:
[----:B------:R-:W-:-:S07]  /*0520*/  VIADD R2, R2, 0x1 ;  /* 0x0000000102027836 */ /* 0x000fce0000000000 */
.L_x_33:
[----:B------:R-:W-:Y:S05]  /*0530*/  BSYNC.RECONVERGENT B0 ;  /* 0x0000000000007941 */ /* 0x000fea0003800200 */
.L_x_32:
        /* <DEDUP_REMOVED lines=22> */
[----:B------:R-:W-:Y:S02]  /*06a0*/  DFMA R12, R34, R12, 1 ;  /* 0x3ff00000220c742b */ /* 0x000fe4000000000c */
[----:B------:R-:W-:-:S08]  /*06b0*/  @!P2 DMUL R34, RZ, R24 ;  /* 0x00000018ff22a228 */ /* 0x000fd00000000000 */
[----:B------:R-:W-:Y:S02]  /*06c0*/  FSEL R14, R12, R26, !P0 ;  /* 0x0000001a0c0e7208 */ /* 0x000fe40004000000 */
[----:B------:R-:W-:Y:S02]  /*06d0*/  FSEL R15, R13, R27, !P0 ;  /* 0x0000001b0d0f7208 */ /* 0x000fe40004000000 */
        /* <DEDUP_REMOVED lines=22> */
[----:B------:R-:W-:Y:S01]  /*0840*/  BSSY.RECONVERGENT B1, `(.L_x_38) ;  /* 0x0000005000017945 */ /* 0x000fe20003800200 */
[----:B------:R-:W-:Y:S01]  /*0850*/  IMAD.MOV.U32 R20, RZ, RZ, R24 ;  /* 0x000000ffff147224 */ /* 0x000fe200078e0018 */
[----:B------:R-:W-:Y:S01]  /*0860*/  MOV R2, 0x890 ;  /* 0x0000089000027802 */ /* 0x000fe20000000f00 */
[----:B------:R-:W-:-:S07]  /*0870*/  IMAD.MOV.U32 R12, RZ, RZ, R25 ;  /* 0x000000ffff0c7224 */ /* 0x000fce00078e0019 */
[----:B-1----:R-:W-:Y:S05]  /*0880*/  CALL.REL.NOINC `($_Z10fft_kernelP10FreqMatrixS0_i$__internal_trig_reduction_slowpathd) ;  /* 0x0000000c00947944 */ /* 0x002fea0003c00000 */
[----:B------:R-:W-:Y:S05]  /*0890*/  BSYNC.RECONVERGENT B1 ;  /* 0x0000000000017941 */ /* 0x000fea0003800200 */
.L_x_38:
[----:B------:R-:W-:Y:S02]  /*08a0*/  IMAD.MOV.U32 R2, RZ, RZ, R14 ;  /* 0x000000ffff027224 */ /* 0x000fe400078e000e */
[----:B------:R-:W-:Y:S02]  /*08b0*/  IMAD.MOV.U32 R34, RZ, RZ, R20 ;  /* 0x000000ffff227224 */ /* 0x000fe400078e0014 */
[----:B------:R-:W-:-:S07]  /*08c0*/  IMAD.MOV.U32 R35, RZ, RZ, R21 ;  /* 0x000000ffff237224 */ /* 0x000fce00078e0015 */
.L_x_37:
[----:B------:R-:W-:Y:S05]  /*08d0*/  BSYNC.RECONVERGENT B0 ;  /* 0x0000000000007941 */ /* 0x000fea0003800200 */
.L_x_36:
[----:B------:R-:W-:-:S05]  /*08e0*/  IMAD.SHL.U32 R12, R2, 0x40, RZ ;  /* 0x00000040020c7824 */ /* 0x000fca00078e00ff */
[----:B------:R-:W-:-:S04]  /*08f0*/  LOP3.LUT R12, R12, 0x40, RZ, 0xc0, !PT ;  /* 0x000000400c0c7812 */ /* 0x000fc800078ec0ff */
[----:B------:R-:W-:-:S05]  /*0900*/  IADD3 R20, P0, PT, R12, UR10, RZ ;  /* 0x0000000a0c147c10 */ /* 0x000fca000ff1e0ff */
[----:B------:R-:W-:-:S05]  /*0910*/  IMAD.X R21, RZ, RZ, UR11, P0 ;  /* 0x0000000bff157e24 */ /* 0x000fca00080e06ff */
[----:B------:R-:W2:Y:S01]  /*0920*/  LDG.E.128.CONSTANT R12, desc[UR6][R20.64] ;  /* 0x00000006140c7981 */ /* 0x000ea2000c1e9d00 */
[----:B------:R-:W-:-:S04]  /*0930*/  LOP3.LUT R16, R2, 0x1, RZ, 0xc0, !PT ;  /* 0x0000000102107812 */ /* 0x000fc800078ec0ff */
[----:B------:R-:W-:Y:S02]  /*0940*/  ISETP.NE.U32.AND P0, PT, R16, 0x1, PT ;  /* 0x000000011000780c */ /* 0x000fe40003f05070 */
[----:B------:R-:W3:Y:S01]  /*0950*/  LDG.E.128.CONSTANT R16, desc[UR6][R20.64+0x10] ;  /* 0x0000100614107981 */ /* 0x000ee2000c1e9d00 */
[----:B------:R-:W-:Y:S01]  /*0960*/  IMAD.MOV.U32 R22, RZ, RZ, 0x20fd8164 ;  /* 0x20fd8164ff167424 */ /* 0x000fe200078e00ff */
[----:B------:R-:W-:Y:S01]  /*0970*/  DMUL R36, R34, R34 ;  /* 0x0000002222247228 */ /* 0x000fe20000000000 */
[----:B------:R-:W-:-:S03]  /*0980*/  IMAD.MOV.U32 R23, RZ, RZ, 0x3da8ff83 ;  /* 0x3da8ff83ff177424 */ /* 0x000fc600078e00ff */
[----:B------:R-:W-:Y:S02]  /*0990*/  FSEL R22, R22, -8.06006814911005101289e+34, !P0 ;  /* 0xf9785eba16167808 */ /* 0x000fe40004000000 */
[----:B------:R-:W-:Y:S01]  /*09a0*/  FSEL R23, -R23, 0.11223486810922622681, !P0 ;  /* 0x3de5db6517177808 */ /* 0x000fe20004000100 */
[----:B------:R-:W-:Y:S02]  /*09b0*/  IMAD.MOV.U32 R24, RZ, RZ, R0 ;  /* 0x000000ffff187224 */ /* 0x000fe400078e0000 */
[----:B------:R-:W-:-:S06]  /*09c0*/  IMAD.MOV.U32 R25, RZ, RZ, R3 ;  /* 0x000000ffff197224 */ /* 0x000fcc00078e0003 */
[----:B------:R-:W4:Y:S01]  /*09d0*/  LDG.E.128 R24, desc[UR6][R24.64] ;  /* 0x0000000618187981 */ /* 0x000f22000c1e1d00 */
[----:B--2---:R-:W-:-:S03]  /*09e0*/  DFMA R12, R36, R22, R12 ;  /* 0x00000016240c722b */ /* 0x004fc6000000000c */
[----:B------:R-:W2:Y:S05]  /*09f0*/  LDG.E.128.CONSTANT R20, desc[UR6][R20.64+0x20] ;  /* 0x0000200614147981 */ /* 0x000eaa000c1e9d00 */
[----:B------:R-:W-:-:S08]  /*0a00*/  DFMA R12, R36, R12, R14 ;  /* 0x0000000c240c722b */ /* 0x000fd0000000000e */
[----:B---3--:R-:W-:-:S08]  /*0a10*/  DFMA R12, R36, R12, R16 ;  /* 0x0000000c240c722b */ /* 0x008fd00000000010 */
[----:B------:R-:W-:Y:S01]  /*0a20*/  DFMA R12, R36, R12, R18 ;  /* 0x0000000c240c722b */ /* 0x000fe20000000012 */
[----:B------:R-:W-:-:S04]  /*0a30*/  UIADD3 UR4, UPT, UPT, UR4, 0x1, URZ ;  /* 0x0000000104047890 */ /* 0x000fc8000fffe0ff */
[----:B------:R-:W-:Y:S01]  /*0a40*/  UISETP.NE.AND UP0, UPT, UR4, URZ, UPT ;  /* 0x000000ff0400728c */ /* 0x000fe2000bf05270 */
[----:B------:R-:W-:Y:S02]  /*0a50*/  DADD R6, R6, 1 ;  /* 0x3ff0000006067429 */ /* 0x000fe40000000000 */
[----:B--2---:R-:W-:-:S08]  /*0a60*/  DFMA R12, R36, R12, R20 ;  /* 0x0000000c240c722b */ /* 0x004fd00000000014 */
        /* <DEDUP_REMOVED lines=9> */
[C---:B----4-:R-:W-:Y:S02]  /*0b00*/  DMUL R14, R12.reuse, R26 ;  /* 0x0000001a0c0e7228 */ /* 0x050fe40000000000 */
[----:B------:R-:W-:-:S06]  /*0b10*/  DMUL R12, R12, R24 ;  /* 0x000000180c0c7228 */ /* 0x000fcc0000000000 */
[C---:B------:R-:W-:Y:S02]  /*0b20*/  DFMA R14, R32.reuse, R24, -R14 ;  /* 0x00000018200e722b */ /* 0x040fe4000000080e */
[----:B------:R-:W-:-:S06]  /*0b30*/  DFMA R12, R32, R26, R12 ;  /* 0x0000001a200c722b */ /* 0x000fcc000000000c */
[----:B------:R-:W-:Y:S02]  /*0b40*/  DADD R8, R14, R8 ;  /* 0x000000000e087229 */ /* 0x000fe40000000008 */
[----:B------:R-:W-:-:S07]  /*0b50*/  DADD R10, R12, R10 ;  /* 0x000000000c0a7229 */ /* 0x000fce000000000a */
[----:B------:R2:W-:Y:S01]  /*0b60*/  STG.E.128 desc[UR6][R30.64+0x10], R8 ;  /* 0x000010081e007986 */ /* 0x0005e2000c101d06 */
[----:B------:R-:W-:-:S05]  /*0b70*/  IADD3 R0, P0, PT, R0, 0x10, RZ ;  /* 0x0000001000007810 */ /* 0x000fca0007f1e0ff */
[----:B------:R-:W-:Y:S01]  /*0b80*/  IMAD.X R3, RZ, RZ, R3, P0 ;  /* 0x000000ffff037224 */ /* 0x000fe200000e0603 */
[----:B------:R-:W-:Y:S07]  /*0b90*/  BRA.U UP0, `(.L_x_39) ;  /* 0xfffffff500907547 */ /* 0x000fee000b83ffff */
[----:B------:R-:W0:Y:S02]  /*0ba0*/  LDCU UR4, c[0x0][0x390] ;  /* 0x00007200ff0477ac */ /* 0x000e240008000800 */
[----:B0-----:R-:W0:Y:S08]  /*0bb0*/  I2F.F64.U32 R4, UR4 ;  /* 0x0000000400047d12 */ /* 0x001e300008201800 */
[----:B0-----:R-:W0:Y:S01]  /*0bc0*/  MUFU.RCP64H R3, R5 ;  /* 0x0000000500037308 */ /* 0x001e220000001800 */
        /* <DEDUP_REMOVED lines=13> */
[----:B-12---:R-:W-:Y:S05]  /*0ca0*/  CALL.REL.NOINC `($__internal_2_$__cuda_sm20_dblrcp_rn_slowpath_v3) ;  /* 0x00000000007c7944 */ /* 0x006fea0003c00000 */
[----:B------:R-:W-:Y:S02]  /*0cb0*/  IMAD.MOV.U32 R6, RZ, RZ, R14 ;  /* 0x000000ffff067224 */ /* 0x000fe400078e000e */
[----:B------:R-:W-:-:S07]  /*0cc0*/  IMAD.MOV.U32 R7, RZ, RZ, R15 ;  /* 0x000000ffff077224 */ /* 0x000fce00078e000f */
.L_x_40:
[-C--:B------:R-:W-:Y:S02]  /*0cd0*/  DMUL R2, RZ, R6.reuse ;  /* 0x00000006ff027228 */ /* 0x080fe40000000000 */
[-C--:B------:R-:W-:Y:S02]  /*0ce0*/  DMUL R4, R4, R6.reuse ;  /* 0x0000000604047228 */ /* 0x080fe40000000000 */
[-C--:B--2---:R-:W-:Y:S02]  /*0cf0*/  DMUL R8, R8, R6.reuse ;  /* 0x0000000608087228 */ /* 0x084fe40000000000 */
        /* <DEDUP_REMOVED lines=17> */
[----:B-1----:R-:W-:Y:S05]  /*0e10*/  CALL.REL.NOINC `($__internal_2_$__cuda_sm20_dblrcp_rn_slowpath_v3) ;  /* 0x0000000000207944 */ /* 0x002fea0003c00000 */
.L_x_41:
        /* <DEDUP_REMOVED lines=8> */
        .weak           $__internal_2_$__cuda_sm20_dblrcp_rn_slowpath_v3
        .type           $__internal_2_$__cuda_sm20_dblrcp_rn_slowpath_v3,@function
        .size           $__internal_2_$__cuda_sm20_dblrcp_rn_slowpath_v3,($__internal_3_$__cuda_sm20_div_rn_f64_full - $__internal_2_$__cuda_sm20_dblrcp_rn_slowpath_v3)
$__internal_2_$__cuda_sm20_dblrcp_rn_slowpath_v3:
        /* <DEDUP_REMOVED lines=23> */
.L_x_44:
        /* <DEDUP_REMOVED lines=10> */
.L_x_42:
[----:B------:R-:W-:Y:S01]  /*10b0*/  LOP3.LUT R13, R7, 0x80000, RZ, 0xfc, !PT ;  /* 0x00080000070d7812 */ /* 0x000fe200078efcff */
[----:B------:R-:W-:-:S07]  /*10c0*/  IMAD.MOV.U32 R12, RZ, RZ, R6 ;  /* 0x000000ffff0c7224 */ /* 0x000fce00078e0006 */
.L_x_43:
[----:B------:R-:W-:Y:S02]  /*10d0*/  IMAD.MOV.U32 R6, RZ, RZ, R0 ;  /* 0x000000ffff067224 */ /* 0x000fe400078e0000 */
[----:B------:R-:W-:Y:S02]  /*10e0*/  IMAD.MOV.U32 R7, RZ, RZ, 0x0 ;  /* 0x00000000ff077424 */ /* 0x000fe400078e00ff */
[----:B------:R-:W-:Y:S02]  /*10f0*/  IMAD.MOV.U32 R14, RZ, RZ, R12 ;  /* 0x000000ffff0e7224 */ /* 0x000fe400078e000c */
[----:B------:R-:W-:Y:S01]  /*1100*/  IMAD.MOV.U32 R15, RZ, RZ, R13 ;  /* 0x000000ffff0f7224 */ /* 0x000fe200078e000d */
[----:B------:R-:W-:Y:S06]  /*1110*/  RET.REL.NODEC R6 `(_Z10fft_kernelP10FreqMatrixS0_i) ;  /* 0xffffffec06b87950 */ /* 0x000fec0003c3ffff */
        .weak           $__internal_3_$__cuda_sm20_div_rn_f64_full
        .type           $__internal_3_$__cuda_sm20_div_rn_f64_full,@function
        .size           $__internal_3_$__cuda_sm20_div_rn_f64_full,($_Z10fft_kernelP10FreqMatrixS0_i$__internal_trig_reduction_slowpathd - $__internal_3_$__cuda_sm20_div_rn_f64_full)
$__internal_3_$__cuda_sm20_div_rn_f64_full:
[C---:B------:R-:W-:Y:S01]  /*1120*/  FSETP.GEU.AND P0, PT, |R5|.reuse, 1.469367938527859385e-39, PT ;  /* 0x001000000500780b */ /* 0x040fe20003f0e200 */
[----:B------:R-:W-:Y:S01]  /*1130*/  IMAD.MOV.U32 R20, RZ, RZ, 0x1 ;  /* 0x00000001ff147424 */ /* 0x000fe200078e00ff */
[----:B------:R-:W-:Y:S01]  /*1140*/  LOP3.LUT R12, R5, 0x800fffff, RZ, 0xc0, !PT ;  /* 0x800fffff050c7812 */ /* 0x000fe200078ec0ff */
[----:B------:R-:W-:Y:S01]  /*1150*/  BSSY.RECONVERGENT B1, `(.L_x_45) ;  /* 0x0000054000017945 */ /* 0x000fe20003800200 */
[C---:B------:R-:W-:Y:S02]  /*1160*/  FSETP.GEU.AND P2, PT, |R15|.reuse, 1.469367938527859385e-39, PT ;  /* 0x001000000f00780b */ /* 0x040fe40003f4e200 */
[----:B------:R-:W-:Y:S01]  /*1170*/  LOP3.LUT R13, R12, 0x3ff00000, RZ, 0xfc, !PT ;  /* 0x3ff000000c0d7812 */ /* 0x000fe200078efcff */
[----:B------:R-:W-:Y:S01]  /*1180*/  IMAD.MOV.U32 R12, RZ, RZ, R4 ;  /* 0x000000ffff0c7224 */ /* 0x000fe200078e0004 */
[----:B------:R-:W-:Y:S02]  /*1190*/  LOP3.LUT R19, R15, 0x7ff00000, RZ, 0xc0, !PT ;  /* 0x7ff000000f137812 */ /* 0x000fe400078ec0ff */
[----:B------:R-:W-:-:S03]  /*11a0*/  LOP3.LUT R26, R5, 0x7ff00000, RZ, 0xc0, !PT ;  /* 0x7ff00000051a7812 */ /* 0x000fc600078ec0ff */
[----:B------:R-:W-:Y:S01]  /*11b0*/  @!P0 DMUL R12, R4, 8.98846567431157953865e+307 ;  /* 0x7fe00000040c8828 */ /* 0x000fe20000000000 */
[----:B------:R-:W-:Y:S01]  /*11c0*/  ISETP.GE.U32.AND P1, PT, R19, R26, PT ;  /* 0x0000001a1300720c */ /* 0x000fe20003f26070 */
[----:B------:R-:W-:Y:S02]  /*11d0*/  IMAD.MOV.U32 R27, RZ, RZ, R19 ;  /* 0x000000ffff1b7224 */ /* 0x000fe400078e0013 */
[----:B------:R-:W-:Y:S01]  /*11e0*/  @!P2 LOP3.LUT R2, R5, 0x7ff00000, RZ, 0xc0, !PT ;  /* 0x7ff000000502a812 */ /* 0x000fe200078ec0ff */
[----:B------:R-:W-:Y:S01]  /*11f0*/  @!P2 IMAD.MOV.U32 R22, RZ, RZ, RZ ;  /* 0x000000ffff16a224 */ /* 0x000fe200078e00ff */
[----:B------:R-:W0:Y:S02]  /*1200*/  MUFU.RCP64H R21, R13 ;  /* 0x0000000d00157308 */ /* 0x000e240000001800 */
[----:B------:R-:W-:Y:S01]  /*1210*/  @!P2 ISETP.GE.U32.AND P3, PT, R19, R2, PT ;  /* 0x000000021300a20c */ /* 0x000fe20003f66070 */
[----:B------:R-:W-:Y:S01]  /*1220*/  IMAD.MOV.U32 R2, RZ, RZ, 0x1ca00000 ;  /* 0x1ca00000ff027424 */ /* 0x000fe200078e00ff */
[----:B------:R-:W-:-:S04]  /*1230*/  @!P0 LOP3.LUT R26, R13, 0x7ff00000, RZ, 0xc0, !PT ;  /* 0x7ff000000d1a8812 */ /* 0x000fc800078ec0ff */
[----:B------:R-:W-:Y:S01]  /*1240*/  @!P2 SEL R23, R2, 0x63400000, !P3 ;  /* 0x634000000217a807 */ /* 0x000fe20005800000 */
[----:B------:R-:W-:-:S03]  /*1250*/  VIADD R32, R26, 0xffffffff ;  /* 0xffffffff1a207836 */ /* 0x000fc60000000000 */
        /* <DEDUP_REMOVED lines=19> */
[----:B------:R-:W-:-:S04]  /*1390*/  LOP3.LUT R20, R5, 0x7ff00000, RZ, 0xc0, !PT ;  /* 0x7ff0000005147812 */ /* 0x000fc800078ec0ff */
[CC--:B------:R-:W-:Y:S02]  /*13a0*/  VIADDMNMX R14, R19.reuse, -R20.reuse, 0xb9600000, !PT ;  /* 0xb9600000130e7446 */ /* 0x0c0fe40007800914 */
[----:B------:R-:W-:Y:S02]  /*13b0*/  ISETP.GE.U32.AND P0, PT, R19, R20, PT ;  /* 0x000000141300720c */ /* 0x000fe40003f06070 */
[----:B------:R-:W-:Y:S02]  /*13c0*/  VIMNMX R14, PT, PT, R14, 0x46a00000, PT ;  /* 0x46a000000e0e7848 */ /* 0x000fe40003fe0100 */
[----:B------:R-:W-:-:S05]  /*13d0*/  SEL R15, R2, 0x63400000, !P0 ;  /* 0x63400000020f7807 */ /* 0x000fca0004000000 */
[----:B------:R-:W-:Y:S02]  /*13e0*/  IMAD.IADD R2, R14, 0x1, -R15 ;  /* 0x000000010e027824 */ /* 0x000fe400078e0a0f */
[----:B------:R-:W-:Y:S02]  /*13f0*/  IMAD.MOV.U32 R14, RZ, RZ, RZ ;  /* 0x000000ffff0e7224 */ /* 0x000fe400078e00ff */
        /* <DEDUP_REMOVED lines=10> */
[----:B------:R-:W-:Y:S01]  /*14a0*/  IMAD.MOV R13, RZ, RZ, -R2 ;  /* 0x000000ffff0d7224 */ /* 0x000fe200078e0a02 */
[----:B------:R-:W-:Y:S01]  /*14b0*/  DMUL.RP R14, R22, R14 ;  /* 0x0000000e160e7228 */ /* 0x000fe20000008000 */
[----:B------:R-:W-:-:S06]  /*14c0*/  IMAD.MOV.U32 R12, RZ, RZ, RZ ;  /* 0x000000ffff0c7224 */ /* 0x000fcc00078e00ff */
[----:B------:R-:W-:-:S03]  /*14d0*/  DFMA R12, R20, -R12, R22 ;  /* 0x8000000c140c722b */ /* 0x000fc60000000016 */
[----:B------:R-:W-:-:S03]  /*14e0*/  LOP3.LUT R17, R15, R17, RZ, 0x3c, !PT ;  /* 0x000000110f117212 */ /* 0x000fc600078e3cff */
[----:B------:R-:W-:-:S04]  /*14f0*/  IADD3 R12, PT, PT, -R2, -0x43300000, RZ ;  /* 0xbcd00000020c7810 */ /* 0x000fc80007ffe1ff */
[----:B------:R-:W-:-:S04]  /*1500*/  FSETP.NEU.AND P0, PT, |R13|, R12, PT ;  /* 0x0000000c0d00720b */ /* 0x000fc80003f0d200 */
[----:B------:R-:W-:Y:S02]  /*1510*/  FSEL R20, R14, R20, !P0 ;  /* 0x000000140e147208 */ /* 0x000fe40004000000 */
[----:B------:R-:W-:Y:S01]  /*1520*/  FSEL R21, R17, R21, !P0 ;  /* 0x0000001511157208 */ /* 0x000fe20004000000 */
[----:B------:R-:W-:Y:S06]  /*1530*/  BRA `(.L_x_47) ;  /* 0x0000000000547947 */ /* 0x000fec0003800000 */
.L_x_46:
        /* <DEDUP_REMOVED lines=16> */
.L_x_49:
[----:B------:R-:W-:Y:S01]  /*1640*/  LOP3.LUT R21, R5, 0x80000, RZ, 0xfc, !PT ;  /* 0x0008000005157812 */ /* 0x000fe200078efcff */
[----:B------:R-:W-:Y:S01]  /*1650*/  IMAD.MOV.U32 R20, RZ, RZ, R4 ;  /* 0x000000ffff147224 */ /* 0x000fe200078e0004 */
[----:B------:R-:W-:Y:S06]  /*1660*/  BRA `(.L_x_47) ;  /* 0x0000000000087947 */ /* 0x000fec0003800000 */
.L_x_48:
[----:B------:R-:W-:Y:S01]  /*1670*/  LOP3.LUT R21, R15, 0x80000, RZ, 0xfc, !PT ;  /* 0x000800000f157812 */ /* 0x000fe200078efcff */
[----:B------:R-:W-:-:S07]  /*1680*/  IMAD.MOV.U32 R20, RZ, RZ, R14 ;  /* 0x000000ffff147224 */ /* 0x000fce00078e000e */
.L_x_47:
[----:B------:R-:W-:Y:S05]  /*1690*/  BSYNC.RECONVERGENT B1 ;  /* 0x0000000000017941 */ /* 0x000fea0003800200 */
.L_x_45:
[----:B------:R-:W-:Y:S02]  /*16a0*/  IMAD.MOV.U32 R19, RZ, RZ, 0x0 ;  /* 0x00000000ff137424 */ /* 0x000fe400078e00ff */
[----:B------:R-:W-:Y:S02]  /*16b0*/  IMAD.MOV.U32 R24, RZ, RZ, R20 ;  /* 0x000000ffff187224 */ /* 0x000fe400078e0014 */
[----:B------:R-:W-:Y:S01]  /*16c0*/  IMAD.MOV.U32 R25, RZ, RZ, R21 ;  /* 0x000000ffff197224 */ /* 0x000fe200078e0015 */
[----:B------:R-:W-:Y:S06]  /*16d0*/  RET.REL.NODEC R18 `(_Z10fft_kernelP10FreqMatrixS0_i) ;  /* 0xffffffe812487950 */ /* 0x000fec0003c3ffff */
        .type           $_Z10fft_kernelP10FreqMatrixS0_i$__internal_trig_reduction_slowpathd,@function
        .size           $_Z10fft_kernelP10FreqMatrixS0_i$__internal_trig_reduction_slowpathd,(.L_x_63 - $_Z10fft_kernelP10FreqMatrixS0_i$__internal_trig_reduction_slowpathd)
$_Z10fft_kernelP10FreqMatrixS0_i$__internal_trig_reduction_slowpathd:
        /* <DEDUP_REMOVED lines=24> */
.L_x_54:
        /* <DEDUP_REMOVED lines=28> */
.L_x_53:
[----:B------:R-:W-:-:S07]  /*1a20*/  IMAD.MOV.U32 R35, RZ, RZ, R15 ;  /* 0x000000ffff237224 */ /* 0x000fce00078e000f */
.L_x_52:
[----:B------:R-:W-:Y:S05]  /*1a30*/  BSYNC.RECONVERGENT B2 ;  /* 0x0000000000027941 */ /* 0x000fea0003800200 */
.L_x_51:
        /* <DEDUP_REMOVED lines=11> */
[----:B---3--:R-:W-:Y:S02]  /*1af0*/  @P0 SHF.L.U32 R21, R16, R23, RZ ;  /* 0x0000001710150219 */ /* 0x008fe400000006ff */
        /* <DEDUP_REMOVED lines=28> */
[----:B------:R-:W-:Y:S02]  /*1cc0*/  ISETP.NE.U32.AND P1, PT, R13, RZ, PT ;  /* 0x000000ff0d00720c */ /* 0x000fe40003f25070 */
[----:B------:R-:W-:Y:S02]  /*1cd0*/  SEL R23, R16, R21, P0 ;  /* 0x0000001510177207 */ /* 0x000fe40000000000 */
[----:B------:R-:W-:Y:S01]  /*1ce0*/  SEL R17, R22, R13, !P1 ;  /* 0x0000000d16117207 */ /* 0x000fe20004800000 */
[----:B------:R-:W-:-:S05]  /*1cf0*/  @!P0 IMAD.MOV R18, RZ, RZ, -R18 ;  /* 0x000000ffff128224 */ /* 0x000fca00078e0a12 */
[----:B------:R-:W0:Y:S02]  /*1d00*/  FLO.U32 R17, R17 ;  /* 0x0000001100117300 */ /* 0x000e2400000e0000 */
[C---:B0-----:R-:W-:Y:S02]  /*1d10*/  IADD3 R20, PT, PT, -R17.reuse, 0x1f, RZ ;  /* 0x0000001f11147810 */ /* 0x041fe40007ffe1ff */
[----:B------:R-:W-:-:S03]  /*1d20*/  IADD3 R19, PT, PT, -R17, 0x3f, RZ ;  /* 0x0000003f11137810 */ /* 0x000fc60007ffe1ff */
[----:B------:R-:W-:-:S05]  /*1d30*/  @P1 IMAD.MOV R19, RZ, RZ, R20 ;  /* 0x000000ffff131224 */ /* 0x000fca00078e0214 */
[----:B------:R-:W-:-:S13]  /*1d40*/  ISETP.NE.AND P1, PT, R19, RZ, PT ;  /* 0x000000ff1300720c */ /* 0x000fda0003f25270 */
[----:B------:R-:W-:Y:S05]  /*1d50*/  @!P1 BRA `(.L_x_56) ;  /* 0x0000000000289947 */ /* 0x000fea0003800000 */
[C---:B------:R-:W-:Y:S02]  /*1d60*/  LOP3.LUT R17, R19.reuse, 0x3f, RZ, 0xc0, !PT ;  /* 0x0000003f13117812 */ /* 0x040fe400078ec0ff */
        /* <DEDUP_REMOVED lines=9> */
.L_x_56:
[----:B------:R-:W-:Y:S05]  /*1e00*/  BSYNC.RECONVERGENT B2 ;  /* 0x0000000000027941 */ /* 0x000fea0003800200 */
.L_x_55:
        /* <DEDUP_REMOVED lines=8> */
[C---:B------:R-:W-:Y:S02]  /*1e90*/  IMAD R21, R13.reuse, -0x36f0255e, RZ ;  /* 0xc90fdaa20d157824 */ /* 0x040fe400078e02ff */
[----:B------:R-:W-:-:S04]  /*1ea0*/  IMAD.WIDE.U32 R16, P3, R13, 0x2168c235, R16 ;  /* 0x2168c2350d107825 */ /* 0x000fc80007860010 */
[----:B------:R-:W-:Y:S01]  /*1eb0*/  IMAD.X R13, RZ, RZ, R18, P3 ;  /* 0x000000ffff0d7224 */ /* 0x000fe200018e0612 */
[----:B------:R-:W-:Y:S02]  /*1ec0*/  IADD3 R17, P3, PT, R21, R17, RZ ;  /* 0x0000001115117210 */ /* 0x000fe40007f7e0ff */
[----:B------:R-:W-:Y:S02]  /*1ed0*/  IADD3.X RZ, P1, PT, R16, R16, RZ, P1, !PT ;  /* 0x0000001010ff7210 */ /* 0x000fe40000f3e4ff */
        /* <DEDUP_REMOVED lines=13> */
[----:B------:R-:W-:Y:S01]  /*1fb0*/  SHF.R.U64 R20, R20, 0xa, R17 ;  /* 0x0000000a14147819 */ /* 0x000fe20000001211 */
[----:B------:R-:W-:-:S03]  /*1fc0*/  IMAD.SHL.U32 R13, R13, 0x100000, RZ ;  /* 0x001000000d0d7824 */ /* 0x000fc600078e00ff */
[----:B------:R-:W-:-:S03]  /*1fd0*/  IADD3 R20, P3, PT, R20, 0x1, RZ ;  /* 0x0000000114147810 */ /* 0x000fc60007f7e0ff */
[----:B------:R-:W-:Y:S01]  /*1fe0*/  @P1 IMAD.MOV R14, RZ, RZ, -R14 ;  /* 0x000000ffff0e1224 */ /* 0x000fe200078e0a0e */
[----:B------:R-:W-:-:S04]  /*1ff0*/  LEA.HI.X R17, R17, RZ, RZ, 0x16, P3 ;  /* 0x000000ff11117211 */ /* 0x000fc800018fb4ff */
[--C-:B------:R-:W-:Y:S02]  /*2000*/  SHF.R.U64 R20, R20, 0x1, R17.reuse ;  /* 0x0000000114147819 */ /* 0x100fe40000001211 */
[----:B------:R-:W-:Y:S02]  /*2010*/  SHF.R.U32.HI R16, RZ, 0x1, R17 ;  /* 0x00000001ff107819 */ /* 0x000fe40000011611 */
[----:B------:R-:W-:-:S04]  /*2020*/  IADD3 R20, P3, P4, RZ, RZ, R20 ;  /* 0x000000ffff147210 */ /* 0x000fc80007c7e014 */
[----:B------:R-:W-:-:S04]  /*2030*/  IADD3.X R13, PT, PT, R13, 0x3fe00000, R16, P3, P4 ;  /* 0x3fe000000d0d7810 */ /* 0x000fc80001fe8410 */
[----:B------:R-:W-:-:S07]  /*2040*/  LOP3.LUT R21, R13, R12, RZ, 0xfc, !PT ;  /* 0x0000000c0d157212 */ /* 0x000fce00078efcff */
.L_x_50:
[----:B------:R-:W-:Y:S02]  /*2050*/  IMAD.MOV.U32 R12, RZ, RZ, R2 ;  /* 0x000000ffff0c7224 */ /* 0x000fe400078e0002 */
[----:B------:R-:W-:-:S04]  /*2060*/  IMAD.MOV.U32 R13, RZ, RZ, 0x0 ;  /* 0x00000000ff0d7424 */ /* 0x000fc800078e00ff */
[----:B------:R-:W-:Y:S05]  /*2070*/  RET.REL.NODEC R12 `(_Z10fft_kernelP10FreqMatrixS0_i) ;  /* 0xffffffdc0ce07950 */ /* 0x000fea0003c3ffff */
.L_x_57:
        /* <DEDUP_REMOVED lines=16> */
.L_x_63:


//--------------------- .nv.global.init           --------------------------
	.section	.nv.global.init,"aw",@progbits
	.align	16
.nv.global.init:
	.type		__cudart_sin_cos_coeffs,@object
	.size		__cudart_sin_cos_coeffs,(__cudart_i2opi_d - __cudart_sin_cos_coeffs)
__cudart_sin_cos_coeffs:
        /*0000*/ 	.byte	0x46, 0xd2, 0xb0, 0x2c, 0xf1, 0xe5, 0x5a, 0xbe, 0x92, 0xe3, 0xac, 0x69, 0xe3, 0x1d, 0xc7, 0x3e
        /*0010*/ 	.byte	0xa1, 0x62, 0xdb, 0x19, 0xa0, 0x01, 0x2a, 0xbf, 0x18, 0x08, 0x11, 0x11, 0x11, 0x11, 0x81, 0x3f
        /*0020*/ 	.byte	0x54, 0x55, 0x55, 0x55, 0x55, 0x55, 0xc5, 0xbf, 0x00, 0x00, 0x00, 0x00, 0x00, 0x00, 0x00, 0x00
        /*0030*/ 	.byte	0x00, 0x00, 0x00, 0x00, 0x00, 0x00, 0x00, 0x00, 0x64, 0x81, 0xfd, 0x20, 0x83, 0xff, 0xa8, 0xbd
        /*0040*/ 	.byte	0x28, 0x85, 0xef, 0xc1, 0xa7, 0xee, 0x21, 0x3e, 0xd9, 0xe6, 0x06, 0x8e, 0x4f, 0x7e, 0x92, 0xbe
        /*0050*/ 	.byte	0xe9, 0xbc, 0xdd, 0x19, 0xa0, 0x01, 0xfa, 0x3e, 0x47, 0x5d, 0xc1, 0x16, 0x6c, 0xc1, 0x56, 0xbf
        /*0060*/ 	.byte	0x51, 0x55, 0x55, 0x55, 0x55, 0x55, 0xa5, 0x3f, 0x00, 0x00, 0x00, 0x00, 0x00, 0x00, 0xe0, 0xbf
        /*0070*/ 	.byte	0x00, 0x00, 0x00, 0x00, 0x00, 0x00, 0xf0, 0x3f, 0x00, 0x00, 0x00, 0x00, 0x00, 0x00, 0x00, 0x00
	.type		__cudart_i2opi_d,@object
	.size		__cudart_i2opi_d,(.L_0 - __cudart_i2opi_d)
__cudart_i2opi_d:
        /* <DEDUP_REMOVED lines=9> */
.L_0:


//--------------------- .nv.shared.reserved.0     --------------------------
	.section	.nv.shared.reserved.0,"aw",@nobits
	.weak		__nv_reservedSMEM_offset_0_alias
	.size		__nv_reservedSMEM_offset_0_alias, 0, 64
	.other		__nv_reservedSMEM_offset_0_alias,@"STO_CUDA_RESERVED_SHARED STV_DEFAULT"
__nv_reservedSMEM_offset_0_alias:
	.zero		0
	.zero		64


//--------------------- .nv.constant0._Z20fft_kernel_transposeP10FreqMatrixS0_i --------------------------
	.section	.nv.constant0._Z20fft_kernel_transposeP10FreqMatrixS0_i,"a",@progbits
	.sectionflags	@""
	.align	4
.nv.constant0._Z20fft_kernel_transposeP10FreqMatrixS0_i:
	.zero		916


//--------------------- .nv.constant0._Z10fft_kernelP10FreqMatrixS0_i --------------------------
	.section	.nv.constant0._Z10fft_kernelP10FreqMatrixS0_i,"a",@progbits
	.sectionflags	@""
	.align	4
.nv.constant0._Z10fft_kernelP10FreqMatrixS0_i:
	.zero		916


//--------------------- SYMBOLS --------------------------

	.type		.nv.reservedSmem.offset0,@object
	.size		.nv.reservedSmem.offset0,0x4
